// auto-generated by cutlass_sweep.gemm — config: {"arch": "sm_90", "cluster_m": 2, "cluster_n": 1, "dtype": "bf16", "dtype_b": "bf16", "layout": "nt", "stages": 0, "tile_k": 32, "tile_m": 384, "tile_n": 80}
#include "cutlass/cutlass.h"
#include "cutlass/gemm/collective/collective_builder.hpp"
#include "cutlass/gemm/device/gemm_universal_adapter.h"
#include "cutlass/gemm/kernel/gemm_universal.hpp"
#include "cutlass/epilogue/collective/collective_builder.hpp"

using ElemA = cutlass::bfloat16_t;
using ElemB = cutlass::bfloat16_t;
using ElemCD = cutlass::bfloat16_t;
using Acc  = float;
using TileShape    = cute::Shape<cute::_384, cute::_80, cute::_32>;
using ClusterShape = cute::Shape<cute::_2, cute::_1, cute::_1>;

using CollectiveEpilogue = typename cutlass::epilogue::collective::CollectiveBuilder<
    cutlass::arch::Sm90, cutlass::arch::OpClassTensorOp,
    TileShape, ClusterShape,
    cutlass::epilogue::collective::EpilogueTileAuto,
    Acc, Acc,
    ElemCD, cutlass::layout::RowMajor, 128 / cutlass::sizeof_bits<ElemCD>::value,
    ElemCD, cutlass::layout::RowMajor, 128 / cutlass::sizeof_bits<ElemCD>::value,
    cutlass::epilogue::collective::EpilogueScheduleAuto
  >::CollectiveOp;

using CollectiveMainloop = typename cutlass::gemm::collective::CollectiveBuilder<
    cutlass::arch::Sm90, cutlass::arch::OpClassTensorOp,
    ElemA, cutlass::layout::RowMajor, 128 / cutlass::sizeof_bits<ElemA>::value,
    ElemB, cutlass::layout::ColumnMajor, 128 / cutlass::sizeof_bits<ElemB>::value,
    Acc,
    TileShape, ClusterShape,
    cutlass::gemm::collective::StageCountAutoCarveout<static_cast<int>(sizeof(typename CollectiveEpilogue::SharedStorage))>,
    cutlass::gemm::collective::KernelScheduleAuto
  >::CollectiveOp;

using GemmKernel = cutlass::gemm::kernel::GemmUniversal<
    cute::Shape<int,int,int,int>,
    CollectiveMainloop,
    CollectiveEpilogue
>;
using Gemm = cutlass::gemm::device::GemmUniversalAdapter<GemmKernel>;

// Force the device kernel symbol into the cubin without needing a host main.
auto* _anchor = &cutlass::device_kernel<GemmKernel>;


// ===== COMPILED SASS (sm_90a) =====

	.target	sm_90a

	.elftype	@"ET_EXEC"


//--------------------- .note.nv.tkinfo           --------------------------
	.section	.note.nv.tkinfo,"",@"SHT_NOTE"
	.sectionflags	@"SHF_NOTE_NV_TKINFO"
	.tkinfo
        /*0018*/ 	.word	0x00000002
        /*0030*/ 	.string	""
        /*0030*/ 	.string	"ptxas"
        /*0030*/ 	.string	"Cuda compilation tools, release 13.0, V13.0.88"
        /*0030*/ 	.string	"Build cuda_13.0.r13.0/compiler.36424714_0"
        /*0030*/ 	.string	"-arch sm_90a -m 64 "



//--------------------- .note.nv.cuinfo           --------------------------
	.section	.note.nv.cuinfo,"",@"SHT_NOTE"
	.sectionflags	@"SHF_NOTE_NV_CUINFO"
        /*0018*/ 	.short	0x0002
        /*001a*/ 	.short	0x005a
        /*001c*/ 	.short	0x0082
	.zero		2


//--------------------- .nv.info                  --------------------------
	.section	.nv.info,"",@"SHT_CUDA_INFO"
	.align	4


	//----- nvinfo : EIATTR_REGCOUNT
	.align		4
        /*0000*/ 	.byte	0x04, 0x2f
        /*0002*/ 	.short	(.L_15 - .L_14)
	.align		4
.L_14:
        /*0004*/ 	.word	index@(_ZN7cutlass13device_kernelINS_4gemm6kernel13GemmUniversalIN4cute5tupleIJiiiiEEENS1_10collective13CollectiveMmaINS1_34MainloopSm90TmaGmmaWarpSpecializedILi7ENS5_IJNS4_1CILi2EEENSA_ILi1EEESC_EEENS1_35KernelTmaWarpSpecializedCooperativeEEENS5_IJNSA_ILi384EEENSA_ILi80EEENSA_ILi32EEEEEENS_10bfloat16_tENS5_IJlSC_lEEESK_SL_NS4_8TiledMMAINS4_8MMA_AtomIJNS4_4SM904GMMA27MMA_64x16x16_F32BF16BF16_SSILNSP_5MajorE0ELSR_0ELNSP_7ScaleInE1ELSS_1EEEEEENS4_6LayoutISD_NS5_IJSC_NSA_ILi0EEESW_EEEEENS5_IJNS4_10UnderscoreESZ_SZ_EEEEENS4_13SM90_TMA_LOADENS4_14ComposedLayoutINS4_7SwizzleILi2ELi4ELi3EEENS4_18smem_ptr_flag_bitsILi16EEENSV_INS5_IJNSA_ILi8EEESI_EEENS5_IJSI_SC_EEEEEEEvNS4_8identityENS4_23SM90_TMA_LOAD_MULTICASTES1C_vS1D_EENS_8epilogue10collective6detail29Sm90TmaWarpSpecializedAdapterINS1H_15DefaultEpilogueISK_SL_SL_NS1G_6thread17LinearCombinationISK_Li1EffLNS1L_9ScaleType4KindE0ELNS_15FloatRoundStyleE2ESK_EENS1_15EpilogueDefaultEEEEEvvEEEEvNT_6ParamsE)
        /*0008*/ 	.word	0x000000a8


	//----- nvinfo : EIATTR_FRAME_SIZE
	.align		4
.L_15:
        /*000c*/ 	.byte	0x04, 0x11
        /*000e*/ 	.short	(.L_17 - .L_16)
	.align		4
.L_16:
        /*0010*/ 	.word	index@(_ZN7cutlass13device_kernelINS_4gemm6kernel13GemmUniversalIN4cute5tupleIJiiiiEEENS1_10collective13CollectiveMmaINS1_34MainloopSm90TmaGmmaWarpSpecializedILi7ENS5_IJNS4_1CILi2EEENSA_ILi1EEESC_EEENS1_35KernelTmaWarpSpecializedCooperativeEEENS5_IJNSA_ILi384EEENSA_ILi80EEENSA_ILi32EEEEEENS_10bfloat16_tENS5_IJlSC_lEEESK_SL_NS4_8TiledMMAINS4_8MMA_AtomIJNS4_4SM904GMMA27MMA_64x16x16_F32BF16BF16_SSILNSP_5MajorE0ELSR_0ELNSP_7ScaleInE1ELSS_1EEEEEENS4_6LayoutISD_NS5_IJSC_NSA_ILi0EEESW_EEEEENS5_IJNS4_10UnderscoreESZ_SZ_EEEEENS4_13SM90_TMA_LOADENS4_14ComposedLayoutINS4_7SwizzleILi2ELi4ELi3EEENS4_18smem_ptr_flag_bitsILi16EEENSV_INS5_IJNSA_ILi8EEESI_EEENS5_IJSI_SC_EEEEEEEvNS4_8identityENS4_23SM90_TMA_LOAD_MULTICASTES1C_vS1D_EENS_8epilogue10collective6detail29Sm90TmaWarpSpecializedAdapterINS1H_15DefaultEpilogueISK_SL_SL_NS1G_6thread17LinearCombinationISK_Li1EffLNS1L_9ScaleType4KindE0ELNS_15FloatRoundStyleE2ESK_EENS1_15EpilogueDefaultEEEEEvvEEEEvNT_6ParamsE)
        /*0014*/ 	.word	0x00000000


	//----- nvinfo : EIATTR_MIN_STACK_SIZE
	.align		4
.L_17:
        /*0018*/ 	.byte	0x04, 0x12
        /*001a*/ 	.short	(.L_19 - .L_18)
	.align		4
.L_18:
        /*001c*/ 	.word	index@(_ZN7cutlass13device_kernelINS_4gemm6kernel13GemmUniversalIN4cute5tupleIJiiiiEEENS1_10collective13CollectiveMmaINS1_34MainloopSm90TmaGmmaWarpSpecializedILi7ENS5_IJNS4_1CILi2EEENSA_ILi1EEESC_EEENS1_35KernelTmaWarpSpecializedCooperativeEEENS5_IJNSA_ILi384EEENSA_ILi80EEENSA_ILi32EEEEEENS_10bfloat16_tENS5_IJlSC_lEEESK_SL_NS4_8TiledMMAINS4_8MMA_AtomIJNS4_4SM904GMMA27MMA_64x16x16_F32BF16BF16_SSILNSP_5MajorE0ELSR_0ELNSP_7ScaleInE1ELSS_1EEEEEENS4_6LayoutISD_NS5_IJSC_NSA_ILi0EEESW_EEEEENS5_IJNS4_10UnderscoreESZ_SZ_EEEEENS4_13SM90_TMA_LOADENS4_14ComposedLayoutINS4_7SwizzleILi2ELi4ELi3EEENS4_18smem_ptr_flag_bitsILi16EEENSV_INS5_IJNSA_ILi8EEESI_EEENS5_IJSI_SC_EEEEEEEvNS4_8identityENS4_23SM90_TMA_LOAD_MULTICASTES1C_vS1D_EENS_8epilogue10collective6detail29Sm90TmaWarpSpecializedAdapterINS1H_15DefaultEpilogueISK_SL_SL_NS1G_6thread17LinearCombinationISK_Li1EffLNS1L_9ScaleType4KindE0ELNS_15FloatRoundStyleE2ESK_EENS1_15EpilogueDefaultEEEEEvvEEEEvNT_6ParamsE)
        /*0020*/ 	.word	0x00000000
.L_19:


//--------------------- .nv.compat                --------------------------
	.section	.nv.compat,"",@"SHT_CUDA_COMPAT_INFO"
	.align	4
        /*0000*/ 	.byte	0x02, 0x09, 0x01, 0x00, 0x02, 0x02, 0x04, 0x00, 0x02, 0x05, 0x05, 0x00, 0x03, 0x07, 0x01, 0x01
        /*0010*/ 	.byte	0x02, 0x03, 0x01, 0x00, 0x02, 0x06, 0x01, 0x00, 0x04, 0x0b, 0x08, 0x00, 0x00, 0x00, 0x00, 0x00
        /*0020*/ 	.byte	0x00, 0x00, 0x00, 0x00


//--------------------- .nv.info._ZN7cutlass13device_kernelINS_4gemm6kernel13GemmUniversalIN4cute5tupleIJiiiiEEENS1_10collective13CollectiveMmaINS1_34MainloopSm90TmaGmmaWarpSpecializedILi7ENS5_IJNS4_1CILi2EEENSA_ILi1EEESC_EEENS1_35KernelTmaWarpSpecializedCooperativeEEENS5_IJNSA_ILi384EEENSA_ILi80EEENSA_ILi32EEEEEENS_10bfloat16_tENS5_IJlSC_lEEESK_SL_NS4_8TiledMMAINS4_8MMA_AtomIJNS4_4SM904GMMA27MMA_64x16x16_F32BF16BF16_SSILNSP_5MajorE0ELSR_0ELNSP_7ScaleInE1ELSS_1EEEEEENS4_6LayoutISD_NS5_IJSC_NSA_ILi0EEESW_EEEEENS5_IJNS4_10UnderscoreESZ_SZ_EEEEENS4_13SM90_TMA_LOADENS4_14ComposedLayoutINS4_7SwizzleILi2ELi4ELi3EEENS4_18smem_ptr_flag_bitsILi16EEENSV_INS5_IJNSA_ILi8EEESI_EEENS5_IJSI_SC_EEEEEEEvNS4_8identityENS4_23SM90_TMA_LOAD_MULTICASTES1C_vS1D_EENS_8epilogue10collective6detail29Sm90TmaWarpSpecializedAdapterINS1H_15DefaultEpilogueISK_SL_SL_NS1G_6thread17LinearCombinationISK_Li1EffLNS1L_9ScaleType4KindE0ELNS_15FloatRoundStyleE2ESK_EENS1_15EpilogueDefaultEEEEEvvEEEEvNT_6ParamsE --------------------------
	.section	.nv.info._ZN7cutlass13device_kernelINS_4gemm6kernel13GemmUniversalIN4cute5tupleIJiiiiEEENS1_10collective13CollectiveMmaINS1_34MainloopSm90TmaGmmaWarpSpecializedILi7ENS5_IJNS4_1CILi2EEENSA_ILi1EEESC_EEENS1_35KernelTmaWarpSpecializedCooperativeEEENS5_IJNSA_ILi384EEENSA_ILi80EEENSA_ILi32EEEEEENS_10bfloat16_tENS5_IJlSC_lEEESK_SL_NS4_8TiledMMAINS4_8MMA_AtomIJNS4_4SM904GMMA27MMA_64x16x16_F32BF16BF16_SSILNSP_5MajorE0ELSR_0ELNSP_7ScaleInE1ELSS_1EEEEEENS4_6LayoutISD_NS5_IJSC_NSA_ILi0EEESW_EEEEENS5_IJNS4_10UnderscoreESZ_SZ_EEEEENS4_13SM90_TMA_LOADENS4_14ComposedLayoutINS4_7SwizzleILi2ELi4ELi3EEENS4_18smem_ptr_flag_bitsILi16EEENSV_INS5_IJNSA_ILi8EEESI_EEENS5_IJSI_SC_EEEEEEEvNS4_8identityENS4_23SM90_TMA_LOAD_MULTICASTES1C_vS1D_EENS_8epilogue10collective6detail29Sm90TmaWarpSpecializedAdapterINS1H_15DefaultEpilogueISK_SL_SL_NS1G_6thread17LinearCombinationISK_Li1EffLNS1L_9ScaleType4KindE0ELNS_15FloatRoundStyleE2ESK_EENS1_15EpilogueDefaultEEEEEvvEEEEvNT_6ParamsE,"",@"SHT_CUDA_INFO"
	.sectionflags	@""
	.align	4


	//----- nvinfo : EIATTR_CUDA_API_VERSION
	.align		4
        /*0000*/ 	.byte	0x04, 0x37
        /*0002*/ 	.short	(.L_21 - .L_20)
.L_20:
        /*0004*/ 	.word	0x00000082


	//----- nvinfo : EIATTR_KPARAM_INFO
	.align		4
.L_21:
        /*0008*/ 	.byte	0x04, 0x17
        /*000a*/ 	.short	(.L_23 - .L_22)
.L_22:
        /*000c*/ 	.word	0x00000000
        /*0010*/ 	.short	0x0000
        /*0012*/ 	.short	0x0070
        /*0014*/ 	.byte	0x00, 0xf0, 0x01, 0x10


	//----- nvinfo : EIATTR_SPARSE_MMA_MASK
	.align		4
.L_23:
        /*0018*/ 	.byte	0x03, 0x50
        /*001a*/ 	.short	0x0000


	//----- nvinfo : EIATTR_MAXREG_COUNT
	.align		4
        /*001c*/ 	.byte	0x03, 0x1b
        /*001e*/ 	.short	0x00a8


	//----- nvinfo : EIATTR_NUM_BARRIERS
	.align		4
        /*0020*/ 	.byte	0x02, 0x4c
        /*0022*/ 	.byte	0x01
	.zero		1


	//----- nvinfo : EIATTR_EXTERNS
	.align		4
        /*0024*/ 	.byte	0x04, 0x0f
        /*0026*/ 	.short	(.L_25 - .L_24)


	//   ....[0]....
	.align		4
.L_24:
        /*0028*/ 	.word	index@(__assertfail)


	//----- nvinfo : EIATTR_MERCURY_ISA_VERSION
	.align		4
.L_25:
        /*002c*/ 	.byte	0x03, 0x5f
        /*002e*/ 	.short	0x0101


	//----- nvinfo : EIATTR_INT_WARP_WIDE_INSTR_OFFSETS
	.align		4
        /*0030*/ 	.byte	0x04, 0x31
        /*0032*/ 	.short	(.L_27 - .L_26)


	//   ....[0]....
.L_26:
        /*0034*/ 	.word	0x000004e0


	//   ....[1]....
        /*0038*/ 	.word	0x00000510


	//   ....[2]....
        /*003c*/ 	.word	0x000006d0


	//----- nvinfo : EIATTR_COOP_GROUP_MASK_REGIDS
	.align		4
.L_27:
        /*0040*/ 	.byte	0x04, 0x29
        /*0042*/ 	.short	(.L_29 - .L_28)


	//   ....[0]....
.L_28:
        /*0044*/ 	.word	0xffffffff


	//   ....[1]....
        /*0048*/ 	.word	0xffffffff


	//   ....[2]....
        /*004c*/ 	.word	0xffffffff


	//   ....[3]....
        /*0050*/ 	.word	0xffffffff


	//   ....[4]....
        /*0054*/ 	.word	0xffffffff


	//   ....[5]....
        /*0058*/ 	.word	0xffffffff


	//----- nvinfo : EIATTR_COOP_GROUP_INSTR_OFFSETS
	.align		4
.L_29:
        /*005c*/ 	.byte	0x04, 0x28
        /*005e*/ 	.short	(.L_31 - .L_30)


	//   ....[0]....
.L_30:
        /*0060*/ 	.word	0x00000060


	//   ....[1]....
        /*0064*/ 	.word	0x00000070


	//   ....[2]....
        /*0068*/ 	.word	0x00000130


	//   ....[3]....
        /*006c*/ 	.word	0x00000330


	//   ....[4]....
        /*0070*/ 	.word	0x00000850


	//   ....[5]....
        /*0074*/ 	.word	0x000012a0


	//----- nvinfo : EIATTR_REG_RECONFIG
	.align		4
.L_31:
        /*0078*/ 	.byte	0x01, 0x54
	.zero		2


	//----- nvinfo : EIATTR_SYSCALL_OFFSETS
	.align		4
        /*007c*/ 	.byte	0x04, 0x46
        /*007e*/ 	.short	(.L_33 - .L_32)


	//   ....[0]....
.L_32:
        /*0080*/ 	.word	0x00001460


	//----- nvinfo : EIATTR_MBARRIER_INSTR_OFFSETS
	.align		4
.L_33:
        /*0084*/ 	.byte	0x04, 0x39
        /*0086*/ 	.short	(.L_35 - .L_34)


	//   ....[0]....
.L_34:
        /*0088*/ 	.word	0x00000230
        /*008c*/ 	.word	0x000000ff
        /*0090*/ 	.word	0x00000000
        /*0094*/ 	.short	0x0100
        /*0096*/ 	.byte	0x08
	.zero		1


	//   ....[1]....
        /*0098*/ 	.word	0x00000240
        /*009c*/ 	.word	0x000000ff
        /*00a0*/ 	.word	0x00000038
        /*00a4*/ 	.short	0x0100
        /*00a6*/ 	.byte	0x08
	.zero		1


	//   ....[2]....
        /*00a8*/ 	.word	0x00000250
        /*00ac*/ 	.word	0x000000ff
        /*00b0*/ 	.word	0x00000008
        /*00b4*/ 	.short	0x0100
        /*00b6*/ 	.byte	0x08
	.zero		1


	//   ....[3]....
        /*00b8*/ 	.word	0x00000260
        /*00bc*/ 	.word	0x000000ff
        /*00c0*/ 	.word	0x00000040
        /*00c4*/ 	.short	0x0100
        /*00c6*/ 	.byte	0x08
	.zero		1


	//   ....[4]....
        /*00c8*/ 	.word	0x00000270
        /*00cc*/ 	.word	0x000000ff
        /*00d0*/ 	.word	0x00000010
        /*00d4*/ 	.short	0x0100
        /*00d6*/ 	.byte	0x08
	.zero		1


	//   ....[5]....
        /*00d8*/ 	.word	0x00000280
        /*00dc*/ 	.word	0x000000ff
        /*00e0*/ 	.word	0x00000048
        /*00e4*/ 	.short	0x0100
        /*00e6*/ 	.byte	0x08
	.zero		1


	//   ....[6]....
        /*00e8*/ 	.word	0x00000290
        /*00ec*/ 	.word	0x000000ff
        /*00f0*/ 	.word	0x00000018
        /*00f4*/ 	.short	0x0100
        /*00f6*/ 	.byte	0x08
	.zero		1


	//   ....[7]....
        /*00f8*/ 	.word	0x000002a0
        /*00fc*/ 	.word	0x000000ff
        /*0100*/ 	.word	0x00000050
        /*0104*/ 	.short	0x0100
        /*0106*/ 	.byte	0x08
	.zero		1


	//   ....[8]....
        /*0108*/ 	.word	0x000002b0
        /*010c*/ 	.word	0x000000ff
        /*0110*/ 	.word	0x00000020
        /*0114*/ 	.short	0x0100
        /*0116*/ 	.byte	0x08
	.zero		1


	//   ....[9]....
        /*0118*/ 	.word	0x000002c0
        /*011c*/ 	.word	0x000000ff
        /*0120*/ 	.word	0x00000058
        /*0124*/ 	.short	0x0100
        /*0126*/ 	.byte	0x08
	.zero		1


	//   ....[10]....
        /*0128*/ 	.word	0x000002d0
        /*012c*/ 	.word	0x000000ff
        /*0130*/ 	.word	0x00000028
        /*0134*/ 	.short	0x0100
        /*0136*/ 	.byte	0x08
	.zero		1


	//   ....[11]....
        /*0138*/ 	.word	0x000002e0
        /*013c*/ 	.word	0x000000ff
        /*0140*/ 	.word	0x00000060
        /*0144*/ 	.short	0x0100
        /*0146*/ 	.byte	0x08
	.zero		1


	//   ....[12]....
        /*0148*/ 	.word	0x000002f0
        /*014c*/ 	.word	0x000000ff
        /*0150*/ 	.word	0x00000030
        /*0154*/ 	.short	0x0100
        /*0156*/ 	.byte	0x08
	.zero		1


	//   ....[13]....
        /*0158*/ 	.word	0x00000300
        /*015c*/ 	.word	0x000000ff
        /*0160*/ 	.word	0x00000068
        /*0164*/ 	.short	0x0100
        /*0166*/ 	.byte	0x08
	.zero		1


	//   ....[14]....
        /*0168*/ 	.word	0x00000750
        /*016c*/ 	.word	0x000000ff
        /*0170*/ 	.word	0x00000080
        /*0174*/ 	.short	0x0100
        /*0176*/ 	.byte	0x06
	.zero		1


	//   ....[15]....
        /*0178*/ 	.word	0x000007e0
        /*017c*/ 	.word	0x000000ff
        /*0180*/ 	.word	0x00000088
        /*0184*/ 	.short	0x0100
        /*0186*/ 	.byte	0x06
	.zero		1


	//   ....[16]....
        /*0188*/ 	.word	0x000014e0
        /*018c*/ 	.word	0x00000003
        /*0190*/ 	.word	0x00000000
        /*0194*/ 	.short	0x010a
        /*0196*/ 	.byte	0x3f
	.zero		1


	//   ....[17]....
        /*0198*/ 	.word	0x00001520
        /*019c*/ 	.word	0x00000003
        /*01a0*/ 	.word	0x00000000
        /*01a4*/ 	.short	0x010a
        /*01a6*/ 	.byte	0x3f
	.zero		1


	//   ....[18]....
        /*01a8*/ 	.word	0x00002220
        /*01ac*/ 	.word	0x000000ff
        /*01b0*/ 	.word	0x00000000
        /*01b4*/ 	.short	0x010a
        /*01b6*/ 	.byte	0x04
	.zero		1


	//   ....[19]....
        /*01b8*/ 	.word	0x00002260
        /*01bc*/ 	.word	0x000000ff
        /*01c0*/ 	.word	0x00000000
        /*01c4*/ 	.short	0x010a
        /*01c6*/ 	.byte	0x04
	.zero		1


	//   ....[20]....
        /*01c8*/ 	.word	0x00002e00
        /*01cc*/ 	.word	0x00000005
        /*01d0*/ 	.word	0x00000000
        /*01d4*/ 	.short	0x0101
        /*01d6*/ 	.byte	0x3f
	.zero		1


	//   ....[21]....
        /*01d8*/ 	.word	0x00003010
        /*01dc*/ 	.word	0x00000003
        /*01e0*/ 	.word	0x00000000
        /*01e4*/ 	.short	0x0101
        /*01e6*/ 	.byte	0x3f
	.zero		1


	//   ....[22]....
        /*01e8*/ 	.word	0x0000bf00
        /*01ec*/ 	.word	0x00000014
        /*01f0*/ 	.word	0x00000038
        /*01f4*/ 	.short	0x010a
        /*01f6*/ 	.byte	0x3f
	.zero		1


	//   ....[23]....
        /*01f8*/ 	.word	0x0000c2c0
        /*01fc*/ 	.word	0x0000000e
        /*0200*/ 	.word	0x00000088
        /*0204*/ 	.short	0x0101
        /*0206*/ 	.byte	0x3f
	.zero		1


	//   ....[24]....
        /*0208*/ 	.word	0x0000c9f0
        /*020c*/ 	.word	0x00000007
        /*0210*/ 	.word	0x00000000
        /*0214*/ 	.short	0x010a
        /*0216*/ 	.byte	0x3f
	.zero		1


	//   ....[25]....
        /*0218*/ 	.word	0x0000ca70
        /*021c*/ 	.word	0x00000008
        /*0220*/ 	.word	0x00000000
        /*0224*/ 	.short	0x010a
        /*0226*/ 	.byte	0x3f
	.zero		1


	//   ....[26]....
        /*0228*/ 	.word	0x0000cb00
        /*022c*/ 	.word	0x00000009
        /*0230*/ 	.word	0x00000000
        /*0234*/ 	.short	0x010a
        /*0236*/ 	.byte	0x3f
	.zero		1


	//   ....[27]....
        /*0238*/ 	.word	0x0000cb90
        /*023c*/ 	.word	0x00000008
        /*0240*/ 	.word	0x00000000
        /*0244*/ 	.short	0x010a
        /*0246*/ 	.byte	0x3f
	.zero		1


	//   ....[28]....
        /*0248*/ 	.word	0x0000cc20
        /*024c*/ 	.word	0x00000009
        /*0250*/ 	.word	0x00000000
        /*0254*/ 	.short	0x010a
        /*0256*/ 	.byte	0x3f
	.zero		1


	//   ....[29]....
        /*0258*/ 	.word	0x0000ccb0
        /*025c*/ 	.word	0x00000006
        /*0260*/ 	.word	0x00000000
        /*0264*/ 	.short	0x010a
        /*0266*/ 	.byte	0x3f
	.zero		1


	//   ....[30]....
        /*0268*/ 	.word	0x0000cd40
        /*026c*/ 	.word	0x00000003
        /*0270*/ 	.word	0x00000000
        /*0274*/ 	.short	0x010a
        /*0276*/ 	.byte	0x3f
	.zero		1


	//   ....[31]....
        /*0278*/ 	.word	0x0000cda0
        /*027c*/ 	.word	0x00000003
        /*0280*/ 	.word	0x00000000
        /*0284*/ 	.short	0x010a
        /*0286*/ 	.byte	0x3f
	.zero		1


	//   ....[32]....
        /*0288*/ 	.word	0x0000ce00
        /*028c*/ 	.word	0x00000006
        /*0290*/ 	.word	0x00000000
        /*0294*/ 	.short	0x010a
        /*0296*/ 	.byte	0x3f
	.zero		1


	//   ....[33]....
        /*0298*/ 	.word	0x0000ced0
        /*029c*/ 	.word	0x00000014
        /*02a0*/ 	.word	0x00000038
        /*02a4*/ 	.short	0x010a
        /*02a6*/ 	.byte	0x3f
	.zero		1


	//   ....[34]....
        /*02a8*/ 	.word	0x0000cfa0
        /*02ac*/ 	.word	0x00000007
        /*02b0*/ 	.word	0x00000000
        /*02b4*/ 	.short	0x010a
        /*02b6*/ 	.byte	0x3f
	.zero		1


	//   ....[35]....
        /*02b8*/ 	.word	0x0000cff0
        /*02bc*/ 	.word	0x00000008
        /*02c0*/ 	.word	0x00000000
        /*02c4*/ 	.short	0x010a
        /*02c6*/ 	.byte	0x3f
	.zero		1


	//   ....[36]....
        /*02c8*/ 	.word	0x0000d040
        /*02cc*/ 	.word	0x00000009
        /*02d0*/ 	.word	0x00000000
        /*02d4*/ 	.short	0x010a
        /*02d6*/ 	.byte	0x3f
	.zero		1


	//   ....[37]....
        /*02d8*/ 	.word	0x0000d090
        /*02dc*/ 	.word	0x00000008
        /*02e0*/ 	.word	0x00000000
        /*02e4*/ 	.short	0x010a
        /*02e6*/ 	.byte	0x3f
	.zero		1


	//   ....[38]....
        /*02e8*/ 	.word	0x0000d0e0
        /*02ec*/ 	.word	0x00000009
        /*02f0*/ 	.word	0x00000000
        /*02f4*/ 	.short	0x010a
        /*02f6*/ 	.byte	0x3f
	.zero		1


	//   ....[39]....
        /*02f8*/ 	.word	0x0000d130
        /*02fc*/ 	.word	0x00000006
        /*0300*/ 	.word	0x00000000
        /*0304*/ 	.short	0x010a
        /*0306*/ 	.byte	0x3f
	.zero		1


	//----- nvinfo : EIATTR_NUM_MBARRIERS
	.align		4
.L_35:
        /*0308*/ 	.byte	0x03, 0x38
        /*030a*/ 	.short	0x0010


	//----- nvinfo : EIATTR_EXIT_INSTR_OFFSETS
	.align		4
        /*030c*/ 	.byte	0x04, 0x1c
        /*030e*/ 	.short	(.L_37 - .L_36)


	//   ....[0]....
.L_36:
        /*0310*/ 	.word	0x000009b0


	//   ....[1]....
        /*0314*/ 	.word	0x000011d0


	//   ....[2]....
        /*0318*/ 	.word	0x0000b630


	//   ....[3]....
        /*031c*/ 	.word	0x0000bb90


	//   ....[4]....
        /*0320*/ 	.word	0x0000cd90


	//----- nvinfo : EIATTR_MAX_THREADS
	.align		4
.L_37:
        /*0324*/ 	.byte	0x04, 0x05
        /*0326*/ 	.short	(.L_39 - .L_38)
.L_38:
        /*0328*/ 	.word	0x00000180
        /*032c*/ 	.word	0x00000001
        /*0330*/ 	.word	0x00000001


	//----- nvinfo : EIATTR_CRS_STACK_SIZE
	.align		4
.L_39:
        /*0334*/ 	.byte	0x04, 0x1e
        /*0336*/ 	.short	(.L_41 - .L_40)
.L_40:
        /*0338*/ 	.word	0x00000000


	//----- nvinfo : EIATTR_CBANK_PARAM_SIZE
	.align		4
.L_41:
        /*033c*/ 	.byte	0x03, 0x19
        /*033e*/ 	.short	0x0470


	//----- nvinfo : EIATTR_PARAM_CBANK
	.align		4
        /*0340*/ 	.byte	0x04, 0x0a
        /*0342*/ 	.short	(.L_43 - .L_42)
	.align		4
.L_42:
        /*0344*/ 	.word	index@(.nv.constant0._ZN7cutlass13device_kernelINS_4gemm6kernel13GemmUniversalIN4cute5tupleIJiiiiEEENS1_10collective13CollectiveMmaINS1_34MainloopSm90TmaGmmaWarpSpecializedILi7ENS5_IJNS4_1CILi2EEENSA_ILi1EEESC_EEENS1_35KernelTmaWarpSpecializedCooperativeEEENS5_IJNSA_ILi384EEENSA_ILi80EEENSA_ILi32EEEEEENS_10bfloat16_tENS5_IJlSC_lEEESK_SL_NS4_8TiledMMAINS4_8MMA_AtomIJNS4_4SM904GMMA27MMA_64x16x16_F32BF16BF16_SSILNSP_5MajorE0ELSR_0ELNSP_7ScaleInE1ELSS_1EEEEEENS4_6LayoutISD_NS5_IJSC_NSA_ILi0EEESW_EEEEENS5_IJNS4_10UnderscoreESZ_SZ_EEEEENS4_13SM90_TMA_LOADENS4_14ComposedLayoutINS4_7SwizzleILi2ELi4ELi3EEENS4_18smem_ptr_flag_bitsILi16EEENSV_INS5_IJNSA_ILi8EEESI_EEENS5_IJSI_SC_EEEEEEEvNS4_8identityENS4_23SM90_TMA_LOAD_MULTICASTES1C_vS1D_EENS_8epilogue10collective6detail29Sm90TmaWarpSpecializedAdapterINS1H_15DefaultEpilogueISK_SL_SL_NS1G_6thread17LinearCombinationISK_Li1EffLNS1L_9ScaleType4KindE0ELNS_15FloatRoundStyleE2ESK_EENS1_15EpilogueDefaultEEEEEvvEEEEvNT_6ParamsE)
        /*0348*/ 	.short	0x0210
        /*034a*/ 	.short	0x0470


	//----- nvinfo : EIATTR_SW_WAR
	.align		4
.L_43:
        /*034c*/ 	.byte	0x04, 0x36
        /*034e*/ 	.short	(.L_45 - .L_44)
.L_44:
        /*0350*/ 	.word	0x00000008
.L_45:


//--------------------- .nv.callgraph             --------------------------
	.section	.nv.callgraph,"",@"SHT_CUDA_CALLGRAPH"
	.align	4
	.sectionentsize	8
	.align		4
        /*0000*/ 	.word	0x00000000
	.align		4
        /*0004*/ 	.word	0xffffffff
	.align		4
        /*0008*/ 	.word	index@(_ZN7cutlass13device_kernelINS_4gemm6kernel13GemmUniversalIN4cute5tupleIJiiiiEEENS1_10collective13CollectiveMmaINS1_34MainloopSm90TmaGmmaWarpSpecializedILi7ENS5_IJNS4_1CILi2EEENSA_ILi1EEESC_EEENS1_35KernelTmaWarpSpecializedCooperativeEEENS5_IJNSA_ILi384EEENSA_ILi80EEENSA_ILi32EEEEEENS_10bfloat16_tENS5_IJlSC_lEEESK_SL_NS4_8TiledMMAINS4_8MMA_AtomIJNS4_4SM904GMMA27MMA_64x16x16_F32BF16BF16_SSILNSP_5MajorE0ELSR_0ELNSP_7ScaleInE1ELSS_1EEEEEENS4_6LayoutISD_NS5_IJSC_NSA_ILi0EEESW_EEEEENS5_IJNS4_10UnderscoreESZ_SZ_EEEEENS4_13SM90_TMA_LOADENS4_14ComposedLayoutINS4_7SwizzleILi2ELi4ELi3EEENS4_18smem_ptr_flag_bitsILi16EEENSV_INS5_IJNSA_ILi8EEESI_EEENS5_IJSI_SC_EEEEEEEvNS4_8identityENS4_23SM90_TMA_LOAD_MULTICASTES1C_vS1D_EENS_8epilogue10collective6detail29Sm90TmaWarpSpecializedAdapterINS1H_15DefaultEpilogueISK_SL_SL_NS1G_6thread17LinearCombinationISK_Li1EffLNS1L_9ScaleType4KindE0ELNS_15FloatRoundStyleE2ESK_EENS1_15EpilogueDefaultEEEEEvvEEEEvNT_6ParamsE)
	.align		4
        /*000c*/ 	.word	index@(__assertfail)
	.align		4
        /*0010*/ 	.word	0x00000000
	.align		4
        /*0014*/ 	.word	0xfffffffe
	.align		4
        /*0018*/ 	.word	0x00000000
	.align		4
        /*001c*/ 	.word	0xfffffffd
	.align		4
        /*0020*/ 	.word	0x00000000
	.align		4
        /*0024*/ 	.word	0xfffffffc


//--------------------- .nv.constant4             --------------------------
	.section	.nv.constant4,"a",@progbits
	.align	8
	.align		8
.nv.constant4:
        /*0000*/ 	.dword	__assertfail
	.align		8
        /*0008*/ 	.dword	__unnamed_1
	.align		8
        /*0010*/ 	.dword	_ZN39_INTERNAL_8a1cab46_4_k_cu_51a1442e_61774cuda3std3__45__cpo5beginE
	.align		8
        /*0018*/ 	.dword	_ZN39_INTERNAL_8a1cab46_4_k_cu_51a1442e_61774cuda3std3__45__cpo3endE
	.align		8
        /*0020*/ 	.dword	_ZN39_INTERNAL_8a1cab46_4_k_cu_51a1442e_61774cuda3std3__45__cpo6cbeginE
	.align		8
        /*0028*/ 	.dword	_ZN39_INTERNAL_8a1cab46_4_k_cu_51a1442e_61774cuda3std3__45__cpo4cendE
	.align		8
        /*0030*/ 	.dword	_ZN39_INTERNAL_8a1cab46_4_k_cu_51a1442e_61774cuda3std3__441_GLOBAL__N__8a1cab46_4_k_cu_51a1442e_61776ignoreE
	.align		8
        /*0038*/ 	.dword	_ZN39_INTERNAL_8a1cab46_4_k_cu_51a1442e_61774cuda3std3__419piecewise_constructE
	.align		8
        /*0040*/ 	.dword	_ZN39_INTERNAL_8a1cab46_4_k_cu_51a1442e_61774cuda3std3__48in_placeE
	.align		8
        /*0048*/ 	.dword	_ZN39_INTERNAL_8a1cab46_4_k_cu_51a1442e_61774cuda3std6ranges3__45__cpo4swapE
	.align		8
        /*0050*/ 	.dword	_ZN39_INTERNAL_8a1cab46_4_k_cu_51a1442e_61774cuda3std6ranges3__45__cpo9iter_moveE
	.align		8
        /*0058*/ 	.dword	_ZN39_INTERNAL_8a1cab46_4_k_cu_51a1442e_61774cute7productE
	.align		8
        /*0060*/ 	.dword	_ZN39_INTERNAL_8a1cab46_4_k_cu_51a1442e_61774cute1_E
	.align		8
        /*0068*/ 	.dword	$str$22
	.align		8
        /*0070*/ 	.dword	$str$23


//--------------------- .text._ZN7cutlass13device_kernelINS_4gemm6kernel13GemmUniversalIN4cute5tupleIJiiiiEEENS1_10collective13CollectiveMmaINS1_34MainloopSm90TmaGmmaWarpSpecializedILi7ENS5_IJNS4_1CILi2EEENSA_ILi1EEESC_EEENS1_35KernelTmaWarpSpecializedCooperativeEEENS5_IJNSA_ILi384EEENSA_ILi80EEENSA_ILi32EEEEEENS_10bfloat16_tENS5_IJlSC_lEEESK_SL_NS4_8TiledMMAINS4_8MMA_AtomIJNS4_4SM904GMMA27MMA_64x16x16_F32BF16BF16_SSILNSP_5MajorE0ELSR_0ELNSP_7ScaleInE1ELSS_1EEEEEENS4_6LayoutISD_NS5_IJSC_NSA_ILi0EEESW_EEEEENS5_IJNS4_10UnderscoreESZ_SZ_EEEEENS4_13SM90_TMA_LOADENS4_14ComposedLayoutINS4_7SwizzleILi2ELi4ELi3EEENS4_18smem_ptr_flag_bitsILi16EEENSV_INS5_IJNSA_ILi8EEESI_EEENS5_IJSI_SC_EEEEEEEvNS4_8identityENS4_23SM90_TMA_LOAD_MULTICASTES1C_vS1D_EENS_8epilogue10collective6detail29Sm90TmaWarpSpecializedAdapterINS1H_15DefaultEpilogueISK_SL_SL_NS1G_6thread17LinearCombinationISK_Li1EffLNS1L_9ScaleType4KindE0ELNS_15FloatRoundStyleE2ESK_EENS1_15EpilogueDefaultEEEEEvvEEEEvNT_6ParamsE --------------------------
	.section	.text._ZN7cutlass13device_kernelINS_4gemm6kernel13GemmUniversalIN4cute5tupleIJiiiiEEENS1_10collective13CollectiveMmaINS1_34MainloopSm90TmaGmmaWarpSpecializedILi7ENS5_IJNS4_1CILi2EEENSA_ILi1EEESC_EEENS1_35KernelTmaWarpSpecializedCooperativeEEENS5_IJNSA_ILi384EEENSA_ILi80EEENSA_ILi32EEEEEENS_10bfloat16_tENS5_IJlSC_lEEESK_SL_NS4_8TiledMMAINS4_8MMA_AtomIJNS4_4SM904GMMA27MMA_64x16x16_F32BF16BF16_SSILNSP_5MajorE0ELSR_0ELNSP_7ScaleInE1ELSS_1EEEEEENS4_6LayoutISD_NS5_IJSC_NSA_ILi0EEESW_EEEEENS5_IJNS4_10UnderscoreESZ_SZ_EEEEENS4_13SM90_TMA_LOADENS4_14ComposedLayoutINS4_7SwizzleILi2ELi4ELi3EEENS4_18smem_ptr_flag_bitsILi16EEENSV_INS5_IJNSA_ILi8EEESI_EEENS5_IJSI_SC_EEEEEEEvNS4_8identityENS4_23SM90_TMA_LOAD_MULTICASTES1C_vS1D_EENS_8epilogue10collective6detail29Sm90TmaWarpSpecializedAdapterINS1H_15DefaultEpilogueISK_SL_SL_NS1G_6thread17LinearCombinationISK_Li1EffLNS1L_9ScaleType4KindE0ELNS_15FloatRoundStyleE2ESK_EENS1_15EpilogueDefaultEEEEEvvEEEEvNT_6ParamsE,"ax",@progbits
	.align	128
.text._ZN7cutlass13device_kernelINS_4gemm6kernel13GemmUniversalIN4cute5tupleIJiiiiEEENS1_10collective13CollectiveMmaINS1_34MainloopSm90TmaGmmaWarpSpecializedILi7ENS5_IJNS4_1CILi2EEENSA_ILi1EEESC_EEENS1_35KernelTmaWarpSpecializedCooperativeEEENS5_IJNSA_ILi384EEENSA_ILi80EEENSA_ILi32EEEEEENS_10bfloat16_tENS5_IJlSC_lEEESK_SL_NS4_8TiledMMAINS4_8MMA_AtomIJNS4_4SM904GMMA27MMA_64x16x16_F32BF16BF16_SSILNSP_5MajorE0ELSR_0ELNSP_7ScaleInE1ELSS_1EEEEEENS4_6LayoutISD_NS5_IJSC_NSA_ILi0EEESW_EEEEENS5_IJNS4_10UnderscoreESZ_SZ_EEEEENS4_13SM90_TMA_LOADENS4_14ComposedLayoutINS4_7SwizzleILi2ELi4ELi3EEENS4_18smem_ptr_flag_bitsILi16EEENSV_INS5_IJNSA_ILi8EEESI_EEENS5_IJSI_SC_EEEEEEEvNS4_8identityENS4_23SM90_TMA_LOAD_MULTICASTES1C_vS1D_EENS_8epilogue10collective6detail29Sm90TmaWarpSpecializedAdapterINS1H_15DefaultEpilogueISK_SL_SL_NS1G_6thread17LinearCombinationISK_Li1EffLNS1L_9ScaleType4KindE0ELNS_15FloatRoundStyleE2ESK_EENS1_15EpilogueDefaultEEEEEvvEEEEvNT_6ParamsE:
        .type           _ZN7cutlass13device_kernelINS_4gemm6kernel13GemmUniversalIN4cute5tupleIJiiiiEEENS1_10collective13CollectiveMmaINS1_34MainloopSm90TmaGmmaWarpSpecializedILi7ENS5_IJNS4_1CILi2EEENSA_ILi1EEESC_EEENS1_35KernelTmaWarpSpecializedCooperativeEEENS5_IJNSA_ILi384EEENSA_ILi80EEENSA_ILi32EEEEEENS_10bfloat16_tENS5_IJlSC_lEEESK_SL_NS4_8TiledMMAINS4_8MMA_AtomIJNS4_4SM904GMMA27MMA_64x16x16_F32BF16BF16_SSILNSP_5MajorE0ELSR_0ELNSP_7ScaleInE1ELSS_1EEEEEENS4_6LayoutISD_NS5_IJSC_NSA_ILi0EEESW_EEEEENS5_IJNS4_10UnderscoreESZ_SZ_EEEEENS4_13SM90_TMA_LOADENS4_14ComposedLayoutINS4_7SwizzleILi2ELi4ELi3EEENS4_18smem_ptr_flag_bitsILi16EEENSV_INS5_IJNSA_ILi8EEESI_EEENS5_IJSI_SC_EEEEEEEvNS4_8identityENS4_23SM90_TMA_LOAD_MULTICASTES1C_vS1D_EENS_8epilogue10collective6detail29Sm90TmaWarpSpecializedAdapterINS1H_15DefaultEpilogueISK_SL_SL_NS1G_6thread17LinearCombinationISK_Li1EffLNS1L_9ScaleType4KindE0ELNS_15FloatRoundStyleE2ESK_EENS1_15EpilogueDefaultEEEEEvvEEEEvNT_6ParamsE,@function
        .size           _ZN7cutlass13device_kernelINS_4gemm6kernel13GemmUniversalIN4cute5tupleIJiiiiEEENS1_10collective13CollectiveMmaINS1_34MainloopSm90TmaGmmaWarpSpecializedILi7ENS5_IJNS4_1CILi2EEENSA_ILi1EEESC_EEENS1_35KernelTmaWarpSpecializedCooperativeEEENS5_IJNSA_ILi384EEENSA_ILi80EEENSA_ILi32EEEEEENS_10bfloat16_tENS5_IJlSC_lEEESK_SL_NS4_8TiledMMAINS4_8MMA_AtomIJNS4_4SM904GMMA27MMA_64x16x16_F32BF16BF16_SSILNSP_5MajorE0ELSR_0ELNSP_7ScaleInE1ELSS_1EEEEEENS4_6LayoutISD_NS5_IJSC_NSA_ILi0EEESW_EEEEENS5_IJNS4_10UnderscoreESZ_SZ_EEEEENS4_13SM90_TMA_LOADENS4_14ComposedLayoutINS4_7SwizzleILi2ELi4ELi3EEENS4_18smem_ptr_flag_bitsILi16EEENSV_INS5_IJNSA_ILi8EEESI_EEENS5_IJSI_SC_EEEEEEEvNS4_8identityENS4_23SM90_TMA_LOAD_MULTICASTES1C_vS1D_EENS_8epilogue10collective6detail29Sm90TmaWarpSpecializedAdapterINS1H_15DefaultEpilogueISK_SL_SL_NS1G_6thread17LinearCombinationISK_Li1EffLNS1L_9ScaleType4KindE0ELNS_15FloatRoundStyleE2ESK_EENS1_15EpilogueDefaultEEEEEvvEEEEvNT_6ParamsE,(.L_x_311 - _ZN7cutlass13device_kernelINS_4gemm6kernel13GemmUniversalIN4cute5tupleIJiiiiEEENS1_10collective13CollectiveMmaINS1_34MainloopSm90TmaGmmaWarpSpecializedILi7ENS5_IJNS4_1CILi2EEENSA_ILi1EEESC_EEENS1_35KernelTmaWarpSpecializedCooperativeEEENS5_IJNSA_ILi384EEENSA_ILi80EEENSA_ILi32EEEEEENS_10bfloat16_tENS5_IJlSC_lEEESK_SL_NS4_8TiledMMAINS4_8MMA_AtomIJNS4_4SM904GMMA27MMA_64x16x16_F32BF16BF16_SSILNSP_5MajorE0ELSR_0ELNSP_7ScaleInE1ELSS_1EEEEEENS4_6LayoutISD_NS5_IJSC_NSA_ILi0EEESW_EEEEENS5_IJNS4_10UnderscoreESZ_SZ_EEEEENS4_13SM90_TMA_LOADENS4_14ComposedLayoutINS4_7SwizzleILi2ELi4ELi3EEENS4_18smem_ptr_flag_bitsILi16EEENSV_INS5_IJNSA_ILi8EEESI_EEENS5_IJSI_SC_EEEEEEEvNS4_8identityENS4_23SM90_TMA_LOAD_MULTICASTES1C_vS1D_EENS_8epilogue10collective6detail29Sm90TmaWarpSpecializedAdapterINS1H_15DefaultEpilogueISK_SL_SL_NS1G_6thread17LinearCombinationISK_Li1EffLNS1L_9ScaleType4KindE0ELNS_15FloatRoundStyleE2ESK_EENS1_15EpilogueDefaultEEEEEvvEEEEvNT_6ParamsE)
        .other          _ZN7cutlass13device_kernelINS_4gemm6kernel13GemmUniversalIN4cute5tupleIJiiiiEEENS1_10collective13CollectiveMmaINS1_34MainloopSm90TmaGmmaWarpSpecializedILi7ENS5_IJNS4_1CILi2EEENSA_ILi1EEESC_EEENS1_35KernelTmaWarpSpecializedCooperativeEEENS5_IJNSA_ILi384EEENSA_ILi80EEENSA_ILi32EEEEEENS_10bfloat16_tENS5_IJlSC_lEEESK_SL_NS4_8TiledMMAINS4_8MMA_AtomIJNS4_4SM904GMMA27MMA_64x16x16_F32BF16BF16_SSILNSP_5MajorE0ELSR_0ELNSP_7ScaleInE1ELSS_1EEEEEENS4_6LayoutISD_NS5_IJSC_NSA_ILi0EEESW_EEEEENS5_IJNS4_10UnderscoreESZ_SZ_EEEEENS4_13SM90_TMA_LOADENS4_14ComposedLayoutINS4_7SwizzleILi2ELi4ELi3EEENS4_18smem_ptr_flag_bitsILi16EEENSV_INS5_IJNSA_ILi8EEESI_EEENS5_IJSI_SC_EEEEEEEvNS4_8identityENS4_23SM90_TMA_LOAD_MULTICASTES1C_vS1D_EENS_8epilogue10collective6detail29Sm90TmaWarpSpecializedAdapterINS1H_15DefaultEpilogueISK_SL_SL_NS1G_6thread17LinearCombinationISK_Li1EffLNS1L_9ScaleType4KindE0ELNS_15FloatRoundStyleE2ESK_EENS1_15EpilogueDefaultEEEEEvvEEEEvNT_6ParamsE,@"STO_CUDA_ENTRY STV_DEFAULT"
_ZN7cutlass13device_kernelINS_4gemm6kernel13GemmUniversalIN4cute5tupleIJiiiiEEENS1_10collective13CollectiveMmaINS1_34MainloopSm90TmaGmmaWarpSpecializedILi7ENS5_IJNS4_1CILi2EEENSA_ILi1EEESC_EEENS1_35KernelTmaWarpSpecializedCooperativeEEENS5_IJNSA_ILi384EEENSA_ILi80EEENSA_ILi32EEEEEENS_10bfloat16_tENS5_IJlSC_lEEESK_SL_NS4_8TiledMMAINS4_8MMA_AtomIJNS4_4SM904GMMA27MMA_64x16x16_F32BF16BF16_SSILNSP_5MajorE0ELSR_0ELNSP_7ScaleInE1ELSS_1EEEEEENS4_6LayoutISD_NS5_IJSC_NSA_ILi0EEESW_EEEEENS5_IJNS4_10UnderscoreESZ_SZ_EEEEENS4_13SM90_TMA_LOADENS4_14ComposedLayoutINS4_7SwizzleILi2ELi4ELi3EEENS4_18smem_ptr_flag_bitsILi16EEENSV_INS5_IJNSA_ILi8EEESI_EEENS5_IJSI_SC_EEEEEEEvNS4_8identityENS4_23SM90_TMA_LOAD_MULTICASTES1C_vS1D_EENS_8epilogue10collective6detail29Sm90TmaWarpSpecializedAdapterINS1H_15DefaultEpilogueISK_SL_SL_NS1G_6thread17LinearCombinationISK_Li1EffLNS1L_9ScaleType4KindE0ELNS_15FloatRoundStyleE2ESK_EENS1_15EpilogueDefaultEEEEEvvEEEEvNT_6ParamsE:
[----:B------:R-:W0:Y:S01]  /*0000*/  LDC R1, c[0x0][0x28] ;  /* 0x00000a00ff017b82 */ /* 0x000e220000000800 */
[----:B------:R-:W1:Y:S01]  /*0010*/  S2R R18, SR_TID.X ;  /* 0x0000000000127919 */ /* 0x000e620000002100 */
[----:B------:R-:W-:Y:S01]  /*0020*/  ELECT P0, URZ, PT ;  /* 0x00000000003f782f */ /* 0x000fe20003800000 */
[----:B------:R-:W-:Y:S01]  /*0030*/  BSSY B0, `(.L_x_0) ;  /* 0x000000f000007945 */ /* 0x000fe20003800000 */
[--C-:B-1----:R-:W-:Y:S02]  /*0040*/  SHF.R.U32.HI R0, RZ, 0x5, R18.reuse ;  /* 0x00000005ff007819 */ /* 0x102fe40000011612 */
[----:B------:R-:W-:-:S03]  /*0050*/  SHF.R.U32.HI R3, RZ, 0x7, R18 ;  /* 0x00000007ff037819 */ /* 0x000fc60000011612 */
[----:B------:R-:W1:Y:S04]  /*0060*/  SHFL.IDX PT, R2, R0, RZ, 0x1f ;  /* 0x00001fff00027589 */ /* 0x000e6800000e0000 */
[----:B------:R2:W3:Y:S01]  /*0070*/  SHFL.IDX PT, R5, R3, RZ, 0x1f ;  /* 0x00001fff03057589 */ /* 0x0004e200000e0000 */
[----:B-1----:R-:W-:-:S13]  /*0080*/  ISETP.NE.OR P0, PT, R2, RZ, !P0 ;  /* 0x000000ff0200720c */ /* 0x002fda0004705670 */
[----:B0-23--:R-:W-:Y:S05]  /*0090*/  @P0 BRA `(.L_x_1) ;  /* 0x0000000000200947 */ /* 0x00dfea0003800000 */
[----:B------:R-:W-:Y:S02]  /*00a0*/  ULDC.64 UR4, c[0x0][0x198] ;  /* 0x0000660000047ab9 */ /* 0x000fe40000000a00 */
[----:B------:R-:W-:Y:S02]  /*00b0*/  UIADD3 UR6, UP0, UR4, 0xf0, URZ ;  /* 0x000000f004067890 */ /* 0x000fe4000ff1e03f */
[----:B------:R-:W-:Y:S02]  /*00c0*/  UIADD3 UR4, UP1, UR4, 0x1f0, URZ ;  /* 0x000001f004047890 */ /* 0x000fe4000ff3e03f */
[----:B------:R-:W-:Y:S02]  /*00d0*/  UIADD3.X UR7, URZ, UR5, URZ, UP0, !UPT ;  /* 0x000000053f077290 */ /* 0x000fe400087fe43f */
[----:B------:R-:W-:-:S07]  /*00e0*/  UIADD3.X UR5, URZ, UR5, URZ, UP1, !UPT ;  /* 0x000000053f057290 */ /* 0x000fce0008ffe43f */
[----:B------:R0:W-:Y:S02]  /*00f0*/  UTMACCTL.PF [UR6] ;  /* 0x00000000060079b9 */ /* 0x0001e40008040000 */
[----:B------:R0:W-:Y:S02]  /*0100*/  UTMACCTL.PF [UR4] ;  /* 0x00000000040079b9 */ /* 0x0001e40008040000 */
[----:B0-----:R-:W-:Y:S01]  /*0110*/  NOP ;  /* 0x0000000000007918 */ /* 0x001fe20000000000 */
.L_x_1:
[----:B------:R-:W-:Y:S05]  /*0120*/  BSYNC B0 ;  /* 0x0000000000007941 */ /* 0x000fea0003800000 */
.L_x_0:
[----:B------:R-:W0:Y:S02]  /*0130*/  SHFL.IDX PT, R3, R0, RZ, 0x1f ;  /* 0x00001fff00037589 */ /* 0x000e2400000e0000 */
[----:B0-----:R-:W-:-:S13]  /*0140*/  ISETP.NE.AND P0, PT, R3, RZ, PT ;  /* 0x000000ff0300720c */ /* 0x001fda0003f05270 */
[----:B------:R-:W-:Y:S05]  /*0150*/  @P0 BRA `(.L_x_2) ;  /* 0x0000000000700947 */ /* 0x000fea0003800000 */
[----:B------:R-:W0:Y:S01]  /*0160*/  S2UR UR8, SR_CgaCtaId ;  /* 0x00000000000879c3 */ /* 0x000e220000008800 */
[----:B------:R-:W-:Y:S01]  /*0170*/  UMOV UR4, 0x400 ;  /* 0x0000040000047882 */ /* 0x000fe20000000000 */
[----:B------:R-:W-:Y:S01]  /*0180*/  UMOV UR5, 0x1 ;  /* 0x0000000100057882 */ /* 0x000fe20000000000 */
[----:B------:R-:W-:Y:S01]  /*0190*/  UMOV UR6, 0x4 ;  /* 0x0000000400067882 */ /* 0x000fe20000000000 */
[----:B------:R-:W-:Y:S01]  /*01a0*/  ELECT P0, URZ, PT ;  /* 0x00000000003f782f */ /* 0x000fe20003800000 */
[----:B------:R-:W-:-:S04]  /*01b0*/  UIADD3 UR6, -UR6, 0x100000, URZ ;  /* 0x0010000006067890 */ /* 0x000fc8000fffe13f */
[----:B------:R-:W-:Y:S02]  /*01c0*/  USHF.L.U32 UR7, UR6, 0xb, URZ ;  /* 0x0000000b06077899 */ /* 0x000fe4000800063f */
[----:B------:R-:W-:Y:S02]  /*01d0*/  USHF.L.U32 UR6, UR6, 0x1, URZ ;  /* 0x0000000106067899 */ /* 0x000fe4000800063f */
[----:B0-----:R-:W-:Y:S02]  /*01e0*/  ULEA UR8, UR8, UR4, 0x18 ;  /* 0x0000000408087291 */ /* 0x001fe4000f8ec03f */
[----:B------:R-:W-:-:S04]  /*01f0*/  UIADD3 UR4, -UR5, 0x100000, URZ ;  /* 0x0010000005047890 */ /* 0x000fc8000fffe13f */
[----:B------:R-:W-:Y:S02]  /*0200*/  USHF.L.U32 UR5, UR4, 0xb, URZ ;  /* 0x0000000b04057899 */ /* 0x000fe4000800063f */
[----:B------:R-:W-:Y:S01]  /*0210*/  USHF.L.U32 UR4, UR4, 0x1, URZ ;  /* 0x0000000104047899 */ /* 0x000fe2000800063f */
[----:B------:R-:W0:Y:S11]  /*0220*/  FENCE.VIEW.ASYNC.S ;  /* 0x00000000000073c6 */ /* 0x000e360000000000 */
[----:B0-----:R0:W1:Y:S01]  /*0230*/  SYNCS.EXCH.64 URZ, [UR8], UR4 ;  /* 0x00000004083f75b2 */ /* 0x0010620008000100 */
[----:B------:R0:W2:Y:S01]  /*0240*/  SYNCS.EXCH.64 URZ, [UR8+0x38], UR6 ;  /* 0x00003806083f75b2 */ /* 0x0000a20008000100 */
[----:B------:R0:W3:Y:S01]  /*0250*/  SYNCS.EXCH.64 URZ, [UR8+0x8], UR4 ;  /* 0x00000804083f75b2 */ /* 0x0000e20008000100 */
[----:B------:R0:W4:Y:S01]  /*0260*/  SYNCS.EXCH.64 URZ, [UR8+0x40], UR6 ;  /* 0x00004006083f75b2 */ /* 0x0001220008000100 */
[----:B------:R0:W0:Y:S01]  /*0270*/  SYNCS.EXCH.64 URZ, [UR8+0x10], UR4 ;  /* 0x00001004083f75b2 */ /* 0x0000220008000100 */
        /* <DEDUP_REMOVED lines=9> */
[----:B------:R-:W-:Y:S01]  /*0310*/  NOP ;  /* 0x0000000000007918 */ /* 0x000fe20000000000 */
.L_x_2:
[----:B------:R-:W-:Y:S01]  /*0320*/  SHF.R.S32.HI R7, RZ, 0x1f, R18 ;  /* 0x0000001fff077819 */ /* 0x000fe20000011412 */
[----:B------:R-:W5:Y:S01]  /*0330*/  SHFL.IDX PT, R0, R0, RZ, 0x1f ;  /* 0x00001fff00007589 */ /* 0x000f6200000e0000 */
[----:B0-----:R-:W0:Y:S01]  /*0340*/  S2UR UR8, SR_CTAID.X ;  /* 0x00000000000879c3 */ /* 0x001e220000002500 */
[----:B------:R-:W-:Y:S02]  /*0350*/  ELECT P0, URZ, PT ;  /* 0x00000000003f782f */ /* 0x000fe40003800000 */
[----:B------:R-:W-:Y:S01]  /*0360*/  LEA.HI R7, R7, R18, RZ, 0x7 ;  /* 0x0000001207077211 */ /* 0x000fe200078f38ff */
[----:B------:R-:W1:Y:S01]  /*0370*/  S2R R4, SR_CTAID.Y ;  /* 0x0000000000047919 */ /* 0x000e620000002600 */
[----:B------:R-:W-:Y:S01]  /*0380*/  SHF.R.S32.HI R8, RZ, 0x1f, R3 ;  /* 0x0000001fff087819 */ /* 0x000fe20000011403 */
[----:B------:R-:W-:Y:S01]  /*0390*/  ULDC UR4, c[0x0][0x150] ;  /* 0x0000540000047ab9 */ /* 0x000fe20000000800 */
[----:B------:R-:W-:Y:S01]  /*03a0*/  LOP3.LUT R7, R7, 0xffffff80, RZ, 0xc0, !PT ;  /* 0xffffff8007077812 */ /* 0x000fe200078ec0ff */
[----:B------:R-:W-:Y:S01]  /*03b0*/  NOP ;  /* 0x0000000000007918 */ /* 0x000fe20000000000 */
[----:B------:R-:W-:Y:S01]  /*03c0*/  LEA.HI R8, R8, R3, RZ, 0x2 ;  /* 0x0000000308087211 */ /* 0x000fe200078f10ff */
[----:B------:R-:W2:Y:S01]  /*03d0*/  LDC R10, c[0x0][0x144] ;  /* 0x00005100ff0a7b82 */ /* 0x000ea20000000800 */
[----:B------:R-:W-:Y:S01]  /*03e0*/  NOP ;  /* 0x0000000000007918 */ /* 0x000fe20000000000 */
[----:B------:R-:W-:Y:S01]  /*03f0*/  IMAD.IADD R6, R18, 0x1, -R7 ;  /* 0x0000000112067824 */ /* 0x000fe200078e0a07 */
[----:B------:R-:W-:Y:S01]  /*0400*/  LOP3.LUT R8, R8, 0x3ffffffc, RZ, 0xc0, !PT ;  /* 0x3ffffffc08087812 */ /* 0x000fe200078ec0ff */
[----:B------:R-:W-:Y:S01]  /*0410*/  IMAD.MOV.U32 R22, RZ, RZ, 0x1 ;  /* 0x00000001ff167424 */ /* 0x000fe200078e00ff */
[----:B------:R-:W-:-:S02]  /*0420*/  ISETP.NE.AND P3, PT, R5, RZ, PT ;  /* 0x000000ff0500720c */ /* 0x000fc40003f65270 */
[----:B------:R-:W-:Y:S01]  /*0430*/  SHF.R.S32.HI R7, RZ, 0x1f, R6 ;  /* 0x0000001fff077819 */ /* 0x000fe20000011406 */
[----:B------:R-:W-:Y:S01]  /*0440*/  IMAD.IADD R8, R3, 0x1, -R8 ;  /* 0x0000000103087824 */ /* 0x000fe200078e0a08 */
[----:B------:R-:W3:Y:S02]  /*0450*/  LDC R13, c[0x0][0x140] ;  /* 0x00005000ff0d7b82 */ /* 0x000ee40000000800 */
[----:B------:R-:W-:Y:S02]  /*0460*/  LEA.HI R7, R7, R6, RZ, 0x3 ;  /* 0x0000000607077211 */ /* 0x000fe400078f18ff */
[----:B-----5:R-:W-:Y:S02]  /*0470*/  ISETP.NE.OR P0, PT, R0, RZ, !P0 ;  /* 0x000000ff0000720c */ /* 0x020fe40004705670 */
[--C-:B------:R-:W-:Y:S02]  /*0480*/  SHF.R.S32.HI R0, RZ, 0x3, R7.reuse ;  /* 0x00000003ff007819 */ /* 0x100fe40000011407 */
[----:B------:R-:W-:-:S02]  /*0490*/  SHF.R.S32.HI R7, RZ, 0x1f, R7 ;  /* 0x0000001fff077819 */ /* 0x000fc40000011407 */
[----:B0-----:R-:W-:Y:S02]  /*04a0*/  I2FP.F32.U32 R9, UR8 ;  /* 0x0000000800097c45 */ /* 0x001fe40008201000 */
[----:B------:R-:W-:-:S03]  /*04b0*/  LEA.HI R7, R7, R0, RZ, 0x2 ;  /* 0x0000000007077211 */ /* 0x000fc600078f10ff */
[----:B------:R-:W-:Y:S01]  /*04c0*/  FMUL R9, R9, UR4 ;  /* 0x0000000409097c20 */ /* 0x000fe20008400000 */
[----:B------:R-:W-:Y:S01]  /*04d0*/  LOP3.LUT R7, R7, 0xfffffffc, RZ, 0xc0, !PT ;  /* 0xfffffffc07077812 */ /* 0x000fe200078ec0ff */
[----:B------:R-:W-:Y:S01]  /*04e0*/  VOTEU.ALL UP0, P0 ;  /* 0x00000000003f7886 */ /* 0x000fe20000000000 */
[----:B-1----:R-:W-:Y:S01]  /*04f0*/  I2FP.F32.U32 R3, R4 ;  /* 0x0000000400037245 */ /* 0x002fe20000201000 */
[----:B------:R-:W-:Y:S01]  /*0500*/  ULDC UR4, c[0x0][0x154] ;  /* 0x0000550000047ab9 */ /* 0x000fe20000000800 */
[----:B------:R-:W-:Y:S01]  /*0510*/  VOTEU.ALL UP1, P0 ;  /* 0x00000000003f7886 */ /* 0x000fe20000020000 */
[----:B------:R-:W0:Y:S01]  /*0520*/  F2I.U32.TRUNC.NTZ R9, R9 ;  /* 0x0000000900097305 */ /* 0x000e22000020f000 */
[----:B------:R-:W-:Y:S01]  /*0530*/  IMAD.IADD R7, R0, 0x1, -R7 ;  /* 0x0000000100077824 */ /* 0x000fe200078e0a07 */
[----:B------:R-:W1:Y:S01]  /*0540*/  @!UP0 S2UR UR7, SR_CgaCtaId ;  /* 0x00000000000789c3 */ /* 0x000e620000008800 */
[----:B------:R-:W-:Y:S01]  /*0550*/  FMUL R12, R3, UR4 ;  /* 0x00000004030c7c20 */ /* 0x000fe20008400000 */
[----:B------:R-:W-:Y:S01]  /*0560*/  UMOV UR4, 0x20 ;  /* 0x0000002000047882 */ /* 0x000fe20000000000 */
[----:B------:R-:W-:Y:S01]  /*0570*/  IMAD R8, R8, 0x4, R7 ;  /* 0x0000000408087824 */ /* 0x000fe200078e0207 */
[----:B------:R-:W-:Y:S01]  /*0580*/  @!UP0 UMOV UR6, 0x400 ;  /* 0x0000040000068882 */ /* 0x000fe20000000000 */
[----:B------:R-:W-:-:S04]  /*0590*/  @!UP0 UIADD3 UR4, -UR4, 0x100000, URZ ;  /* 0x0010000004048890 */ /* 0x000fc8000fffe13f */
[----:B------:R-:W-:Y:S02]  /*05a0*/  @!UP0 USHF.L.U32 UR5, UR4, 0xb, URZ ;  /* 0x0000000b04058899 */ /* 0x000fe4000800063f */
[----:B------:R-:W-:Y:S01]  /*05b0*/  @!UP0 USHF.L.U32 UR4, UR4, 0x1, URZ ;  /* 0x0000000104048899 */ /* 0x000fe2000800063f */
[----:B---3--:R-:W-:Y:S01]  /*05c0*/  ISETP.EQ.U32.AND P2, PT, R13, 0x1, PT ;  /* 0x000000010d00780c */ /* 0x008fe20003f42070 */
[----:B------:R-:W3:Y:S01]  /*05d0*/  F2I.U32.TRUNC.NTZ R12, R12 ;  /* 0x0000000c000c7305 */ /* 0x000ee2000020f000 */
[----:B------:R-:W-:Y:S01]  /*05e0*/  LEA.HI R0, R8, R8, RZ, 0x1 ;  /* 0x0000000808007211 */ /* 0x000fe200078f08ff */
[----:B------:R-:W5:Y:S03]  /*05f0*/  LDC R7, c[0x0][0x148] ;  /* 0x00005200ff077b82 */ /* 0x000f660000000800 */
[----:B------:R-:W-:Y:S01]  /*0600*/  LOP3.LUT R11, R0, 0xfffffffe, RZ, 0xc0, !PT ;  /* 0xfffffffe000b7812 */ /* 0x000fe200078ec0ff */
[----:B0-----:R-:W-:Y:S01]  /*0610*/  IMAD.MOV R15, RZ, RZ, -R9 ;  /* 0x000000ffff0f7224 */ /* 0x001fe200078e0a09 */
[----:B------:R-:W-:-:S03]  /*0620*/  SHF.R.S32.HI R9, RZ, 0x1f, R2 ;  /* 0x0000001fff097819 */ /* 0x000fc60000011402 */
[----:B--2---:R-:W-:Y:S01]  /*0630*/  IMAD R3, R10, R15, UR8 ;  /* 0x000000080a037e24 */ /* 0x004fe2000f8e020f */
[----:B------:R-:W-:Y:S01]  /*0640*/  LEA.HI R9, R9, R2, RZ, 0x2 ;  /* 0x0000000209097211 */ /* 0x000fe200078f10ff */
[C---:B------:R-:W-:Y:S02]  /*0650*/  IMAD.IADD R0, R8.reuse, 0x1, -R11 ;  /* 0x0000000108007824 */ /* 0x040fe400078e0a0b */
[----:B------:R-:W-:Y:S01]  /*0660*/  IMAD.SHL.U32 R11, R8, 0x4, RZ ;  /* 0x00000004080b7824 */ /* 0x000fe200078e00ff */
[----:B------:R-:W-:Y:S01]  /*0670*/  LOP3.LUT R9, R9, 0xfffffffc, RZ, 0xc0, !PT ;  /* 0xfffffffc09097812 */ /* 0x000fe200078ec0ff */
[----:B---3--:R-:W-:Y:S01]  /*0680*/  IMAD.MOV R21, RZ, RZ, -R12 ;  /* 0x000000ffff157224 */ /* 0x008fe200078e0a0c */
[----:B------:R-:W-:Y:S01]  /*0690*/  ISETP.NE.AND P4, PT, R0, R3, PT ;  /* 0x000000030000720c */ /* 0x000fe20003f85270 */
[----:B-1----:R-:W-:Y:S01]  /*06a0*/  @!UP0 ULEA UR6, UR7, UR6, 0x18 ;  /* 0x0000000607068291 */ /* 0x002fe2000f8ec03f */
[----:B------:R-:W-:Y:S01]  /*06b0*/  LOP3.LUT R144, R8, 0xc, R11, 0x78, !PT ;  /* 0x0000000c08907812 */ /* 0x000fe200078e780b */
[----:B------:R-:W-:Y:S01]  /*06c0*/  IMAD.IADD R0, R2, 0x1, -R9 ;  /* 0x0000000102007824 */ /* 0x000fe200078e0a09 */
[----:B------:R-:W-:Y:S01]  /*06d0*/  VOTEU.ALL UP0, P0 ;  /* 0x00000000003f7886 */ /* 0x000fe20000000000 */
[----:B------:R-:W-:Y:S01]  /*06e0*/  LOP3.LUT P0, RZ, R6, 0x7, RZ, 0xc0, !PT ;  /* 0x0000000706ff7812 */ /* 0x000fe2000780c0ff */
[----:B------:R-:W-:-:S02]  /*06f0*/  VIADD R6, R5, 0xffffffff ;  /* 0xffffffff05067836 */ /* 0x000fc40000000000 */
[----:B------:R-:W-:Y:S01]  /*0700*/  ISETP.NE.AND P1, PT, R0, 0x3, PT ;  /* 0x000000030000780c */ /* 0x000fe20003f25270 */
[----:B-----5:R-:W-:Y:S01]  /*0710*/  IMAD R9, R7, R21, R4 ;  /* 0x0000001507097224 */ /* 0x020fe200078e0204 */
[----:B------:R-:W-:Y:S02]  /*0720*/  ISETP.LT.U32.AND P0, PT, R144, 0x2, !P0 ;  /* 0x000000029000780c */ /* 0x000fe40004701070 */
[----:B------:R-:W-:Y:S01]  /*0730*/  ISETP.EQ.OR P1, PT, R0, RZ, !P1 ;  /* 0x000000ff0000720c */ /* 0x000fe20004f22670 */
[----:B------:R-:W0:Y:S02]  /*0740*/  FENCE.VIEW.ASYNC.S ;  /* 0x00000000000073c6 */ /* 0x000e240000000000 */
[----:B0-----:R0:W1:Y:S01]  /*0750*/  @!UP0 SYNCS.EXCH.64 URZ, [UR6+0x80], UR4 ;  /* 0x00008004063f85b2 */ /* 0x0010620008000100 */
[----:B------:R-:W-:Y:S02]  /*0760*/  @P4 LEA.HI R2, R144, R144, RZ, 0x1 ;  /* 0x0000009090024211 */ /* 0x000fe400078f08ff */
[----:B------:R-:W-:-:S02]  /*0770*/  ISETP.EQ.AND P1, PT, R5, RZ, P1 ;  /* 0x000000ff0500720c */ /* 0x000fc40000f22270 */
[----:B------:R-:W-:Y:S02]  /*0780*/  @P4 SHF.R.S32.HI R2, RZ, 0x1, R2 ;  /* 0x00000001ff024819 */ /* 0x000fe40000011402 */
[----:B------:R-:W-:Y:S02]  /*0790*/  ISETP.GE.U32.AND P6, PT, R6, 0x2, PT ;  /* 0x000000020600780c */ /* 0x000fe40003fc6070 */
[----:B------:R-:W-:Y:S02]  /*07a0*/  @P4 ISETP.NE.AND P5, PT, R2, R9, PT ;  /* 0x000000090200420c */ /* 0x000fe40003fa5270 */
[----:B------:R-:W-:Y:S02]  /*07b0*/  SEL R9, RZ, 0x1, !P0 ;  /* 0x00000001ff097807 */ /* 0x000fe40004000000 */
[----:B------:R-:W-:Y:S02]  /*07c0*/  @P4 SEL R22, RZ, 0x1, P5 ;  /* 0x00000001ff164807 */ /* 0x000fe40002800000 */
[----:B------:R-:W-:Y:S01]  /*07d0*/  SEL R19, RZ, 0x1, !P1 ;  /* 0x00000001ff137807 */ /* 0x000fe20004800000 */
[----:B------:R0:W2:Y:S01]  /*07e0*/  @!UP1 SYNCS.EXCH.64 URZ, [UR6+0x88], UR4 ;  /* 0x00008804063f95b2 */ /* 0x0000a20008000100 */
[----:B------:R-:W-:Y:S01]  /*07f0*/  LOP3.LUT R22, R22, R9, RZ, 0xc0, !PT ;  /* 0x0000000916167212 */ /* 0x000fe200078ec0ff */
[----:B------:R-:W-:Y:S01]  /*0800*/  NOP ;  /* 0x0000000000007918 */ /* 0x000fe20000000000 */
[----:B------:R-:W-:Y:S01]  /*0810*/  SEL R19, R19, 0x2, P6 ;  /* 0x0000000213137807 */ /* 0x000fe20003000000 */
[----:B------:R-:W-:Y:S06]  /*0820*/  @!P2 BRA `(.L_x_3) ;  /* 0x000000000008a947 */ /* 0x000fec0003800000 */
[----:B-12-4-:R-:W-:Y:S01]  /*0830*/  UCGABAR_ARV ;  /* 0x00000000000079c7 */ /* 0x016fe20008000000 */
[----:B------:R-:W-:Y:S05]  /*0840*/  BRA `(.L_x_4) ;  /* 0x0000000000047947 */ /* 0x000fea0003800000 */
.L_x_3:
[----:B-12-4-:R-:W-:Y:S01]  /*0850*/  NOP ;  /* 0x0000000000007918 */ /* 0x016fe20000000000 */
.L_x_4:
[----:B------:R-:W1:Y:S01]  /*0860*/  LDC R2, c[0x0][0x65c] ;  /* 0x00019700ff027b82 */ /* 0x000e620000000800 */
[----:B------:R-:W-:Y:S02]  /*0870*/  IMAD.U32 R8, RZ, RZ, UR8 ;  /* 0x00000008ff087e24 */ /* 0x000fe4000f8e00ff */
[----:B------:R-:W-:Y:S01]  /*0880*/  IMAD.MOV.U32 R9, RZ, RZ, RZ ;  /* 0x000000ffff097224 */ /* 0x000fe200078e00ff */
[----:B-1----:R-:W-:-:S04]  /*0890*/  ISETP.NE.AND P1, PT, R2, 0x1, PT ;  /* 0x000000010200780c */ /* 0x002fc80003f25270 */
[----:B------:R-:W-:-:S09]  /*08a0*/  P2R R5, PR, RZ, 0x2 ;  /* 0x00000002ff057803 */ /* 0x000fd20000000000 */
[----:B------:R-:W1:Y:S01]  /*08b0*/  @P1 LDC R17, c[0x0][0x10] ;  /* 0x00000400ff111b82 */ /* 0x000e620000000800 */
[----:B------:R-:W-:Y:S02]  /*08c0*/  @P1 IMAD.MOV.U32 R5, RZ, RZ, RZ ;  /* 0x000000ffff051224 */ /* 0x000fe400078e00ff */
[----:B------:R-:W-:-:S05]  /*08d0*/  @P1 IMAD.MOV.U32 R13, RZ, RZ, RZ ;  /* 0x000000ffff0d1224 */ /* 0x000fca00078e00ff */
[----:B------:R-:W2:Y:S01]  /*08e0*/  @!P1 LDC R11, c[0x0][0xc] ;  /* 0x00000300ff0b9b82 */ /* 0x000ea20000000800 */
[----:B-1----:R-:W-:-:S04]  /*08f0*/  @P1 IMAD.WIDE.U32 R16, R17, UR8, R4 ;  /* 0x0000000811101c25 */ /* 0x002fc8000f8e0004 */
[----:B------:R-:W-:Y:S02]  /*0900*/  @P1 IMAD.IADD R17, R17, 0x1, R13 ;  /* 0x0000000111111824 */ /* 0x000fe400078e020d */
[----:B--2---:R-:W-:-:S04]  /*0910*/  @!P1 IMAD.WIDE.U32 R8, R4, R11, R8 ;  /* 0x0000000b04089225 */ /* 0x004fc800078e0008 */
[----:B------:R-:W-:Y:S02]  /*0920*/  @!P1 IMAD.MOV.U32 R16, RZ, RZ, R8 ;  /* 0x000000ffff109224 */ /* 0x000fe400078e0008 */
[----:B------:R-:W-:Y:S01]  /*0930*/  @!P1 IMAD.MOV.U32 R17, RZ, RZ, R9 ;  /* 0x000000ffff119224 */ /* 0x000fe200078e0009 */
[----:B------:R-:W-:Y:S06]  /*0940*/  @!P2 BRA `(.L_x_5) ;  /* 0x00000000000ca947 */ /* 0x000fec0003800000 */
[----:B------:R-:W-:Y:S01]  /*0950*/  UCGABAR_WAIT ;  /* 0x0000000000007dc7 */ /* 0x000fe20008000000 */
[----:B------:R-:W-:Y:S01]  /*0960*/  CCTL.IVALL ;  /* 0x00000000ff00798f */ /* 0x000fe20002000000 */
[----:B------:R-:W-:Y:S05]  /*0970*/  BRA `(.L_x_6) ;  /* 0x0000000000047947 */ /* 0x000fea0003800000 */
.L_x_5:
[----:B------:R-:W-:Y:S06]  /*0980*/  BAR.SYNC.DEFER_BLOCKING 0x0 ;  /* 0x0000000000007b1d */ /* 0x000fec0000010000 */
.L_x_6:
[----:B------:R-:W-:Y:S05]  /*0990*/  @!P3 BRA `(.L_x_7) ;  /* 0x000000ac0028b947 */ /* 0x000fea0003800000 */
[----:B------:R-:W-:-:S13]  /*09a0*/  ISETP.GT.U32.AND P0, PT, R6, 0x1, PT ;  /* 0x000000010600780c */ /* 0x000fda0003f04070 */
[----:B0-----:R-:W-:Y:S05]  /*09b0*/  @P0 EXIT ;  /* 0x000000000000094d */ /* 0x001fea0003800000 */
[----:B------:R-:W-:Y:S01]  /*09c0*/  ULDC.64 UR4, c[0x0][0x650] ;  /* 0x0001940000047ab9 */ /* 0x000fe20000000a00 */
[----:B------:R-:W-:Y:S01]  /*09d0*/  PRMT R0, RZ, 0x7610, R0 ;  /* 0x00007610ff007816 */ /* 0x000fe20000000000 */
[----:B------:R-:W-:Y:S01]  /*09e0*/  IMAD.MOV.U32 R147, RZ, RZ, -0x1 ;  /* 0xffffffffff937424 */ /* 0x000fe200078e00ff */
[----:B------:R-:W-:Y:S01]  /*09f0*/  ISETP.GE.U32.AND P0, PT, R16, UR4, PT ;  /* 0x0000000410007c0c */ /* 0x000fe2000bf06070 */
[----:B------:R-:W-:Y:S02]  /*0a00*/  IMAD.MOV.U32 R148, RZ, RZ, -0x1 ;  /* 0xffffffffff947424 */ /* 0x000fe400078e00ff */
[----:B------:R-:W-:Y:S01]  /*0a10*/  IMAD.MOV.U32 R23, RZ, RZ, -0x1 ;  /* 0xffffffffff177424 */ /* 0x000fe200078e00ff */
[----:B------:R-:W-:-:S13]  /*0a20*/  ISETP.GE.U32.AND.EX P0, PT, R17, UR5, PT, P0 ;  /* 0x0000000511007c0c */ /* 0x000fda000bf06100 */
[----:B------:R-:W-:Y:S05]  /*0a30*/  @P0 BRA `(.L_x_8) ;  /* 0x00000004002c0947 */ /* 0x000fea0003800000 */
[----:B------:R-:W0:Y:S01]  /*0a40*/  LDC.64 R24, c[0x0][0x628] ;  /* 0x00018a00ff187b82 */ /* 0x000e220000000a00 */
[----:B------:R-:W-:Y:S02]  /*0a50*/  IMAD.MOV.U32 R8, RZ, RZ, R16 ;  /* 0x000000ffff087224 */ /* 0x000fe400078e0010 */
[----:B------:R-:W-:-:S05]  /*0a60*/  IMAD.MOV.U32 R9, RZ, RZ, R17 ;  /* 0x000000ffff097224 */ /* 0x000fca00078e0011 */
[----:B------:R-:W1:Y:S08]  /*0a70*/  LDC R0, c[0x0][0x630] ;  /* 0x00018c00ff007b82 */ /* 0x000e700000000800 */
[----:B------:R-:W2:Y:S01]  /*0a80*/  LDC.64 R26, c[0x0][0x620] ;  /* 0x00018800ff1a7b82 */ /* 0x000ea20000000a00 */
[----:B0-----:R-:W-:-:S04]  /*0a90*/  ISETP.NE.U32.AND P0, PT, R24, RZ, PT ;  /* 0x000000ff1800720c */ /* 0x001fc80003f05070 */
[----:B------:R-:W-:-:S13]  /*0aa0*/  ISETP.NE.AND.EX P0, PT, R25, RZ, PT, P0 ;  /* 0x000000ff1900720c */ /* 0x000fda0003f05300 */
[----:B-12---:R-:W-:Y:S05]  /*0ab0*/  @!P0 BRA `(.L_x_9) ;  /* 0x0000000000288947 */ /* 0x006fea0003800000 */
[----:B------:R-:W0:Y:S02]  /*0ac0*/  LDC R13, c[0x0][0x634] ;  /* 0x00018d00ff0d7b82 */ /* 0x000e240000000800 */
[----:B0-----:R-:W-:-:S05]  /*0ad0*/  IADD3 R13, P0, R16, R13, RZ ;  /* 0x0000000d100d7210 */ /* 0x001fca0007f1e0ff */
[----:B------:R-:W-:-:S04]  /*0ae0*/  IMAD.X R15, RZ, RZ, R17, P0 ;  /* 0x000000ffff0f7224 */ /* 0x000fc800000e0611 */
[----:B------:R-:W-:-:S04]  /*0af0*/  IMAD.WIDE.U32 R8, R15, R24, RZ ;  /* 0x000000180f087225 */ /* 0x000fc800078e00ff */
[----:B------:R-:W-:-:S04]  /*0b00*/  IMAD.WIDE.U32 R10, P0, R13, R25, R8 ;  /* 0x000000190d0a7225 */ /* 0x000fc80007800008 */
[----:B------:R-:W-:-:S04]  /*0b10*/  IMAD.WIDE.U32 R8, R13, R24, RZ ;  /* 0x000000180d087225 */ /* 0x000fc800078e00ff */
[----:B------:R-:W-:Y:S01]  /*0b20*/  IMAD.X R13, RZ, RZ, RZ, P0 ;  /* 0x000000ffff0d7224 */ /* 0x000fe200000e06ff */
[----:B------:R-:W-:Y:S01]  /*0b30*/  IADD3 RZ, P0, R9, R10, RZ ;  /* 0x0000000a09ff7210 */ /* 0x000fe20007f1e0ff */
[----:B------:R-:W-:-:S04]  /*0b40*/  IMAD.MOV.U32 R12, RZ, RZ, R11 ;  /* 0x000000ffff0c7224 */ /* 0x000fc800078e000b */
[----:B------:R-:W-:-:S08]  /*0b50*/  IMAD.WIDE.U32.X R8, R15, R25, R12, P0 ;  /* 0x000000190f087225 */ /* 0x000fd000000e040c */
.L_x_9:
[----:B------:R-:W0:Y:S01]  /*0b60*/  LDC.64 R24, c[0x0][0x640] ;  /* 0x00019000ff187b82 */ /* 0x000e220000000a00 */
[-CC-:B------:R-:W-:Y:S01]  /*0b70*/  SHF.R.U64 R28, R8, R0.reuse, R9.reuse ;  /* 0x00000000081c7219 */ /* 0x180fe20000001209 */
[----:B------:R-:W-:Y:S01]  /*0b80*/  IMAD R30, R7, R21, R4 ;  /* 0x00000015071e7224 */ /* 0x000fe200078e0204 */
[----:B------:R-:W-:Y:S01]  /*0b90*/  SHF.R.U32.HI R0, RZ, R0, R9 ;  /* 0x00000000ff007219 */ /* 0x000fe20000011609 */
[----:B------:R-:W-:Y:S01]  /*0ba0*/  IMAD.MOV.U32 R21, RZ, RZ, 0x1 ;  /* 0x00000001ff157424 */ /* 0x000fe200078e00ff */
[----:B------:R-:W-:-:S03]  /*0bb0*/  IADD3 R5, P0, RZ, -R28, RZ ;  /* 0x8000001cff057210 */ /* 0x000fc60007f1e0ff */
[----:B------:R-:W1:Y:S02]  /*0bc0*/  LDC R6, c[0x0][0x618] ;  /* 0x00018600ff067b82 */ /* 0x000e640000000800 */
[----:B------:R-:W-:-:S04]  /*0bd0*/  IMAD.X R9, RZ, RZ, ~R0, P0 ;  /* 0x000000ffff097224 */ /* 0x000fc800000e0e00 */
[-C--:B------:R-:W-:Y:S02]  /*0be0*/  IMAD R0, R9, R26.reuse, RZ ;  /* 0x0000001a09007224 */ /* 0x080fe400078e02ff */
[----:B------:R-:W2:Y:S01]  /*0bf0*/  LDC R11, c[0x0][0x608] ;  /* 0x00018200ff0b7b82 */ /* 0x000ea20000000800 */
[----:B------:R-:W-:-:S04]  /*0c00*/  IMAD.WIDE.U32 R8, R5, R26, R16 ;  /* 0x0000001a05087225 */ /* 0x000fc800078e0010 */
[----:B------:R-:W-:-:S03]  /*0c10*/  IMAD R5, R5, R27, R0 ;  /* 0x0000001b05057224 */ /* 0x000fc600078e0200 */
[----:B------:R-:W3:Y:S01]  /*0c20*/  LDC R12, c[0x0][0x658] ;  /* 0x00019600ff0c7b82 */ /* 0x000ee20000000800 */
[----:B0-----:R-:W-:Y:S01]  /*0c30*/  ISETP.NE.U32.AND P0, PT, R24, RZ, PT ;  /* 0x000000ff1800720c */ /* 0x001fe20003f05070 */
[----:B------:R-:W-:Y:S02]  /*0c40*/  IMAD.IADD R5, R9, 0x1, R5 ;  /* 0x0000000109057824 */ /* 0x000fe400078e0205 */
[----:B------:R-:W-:Y:S01]  /*0c50*/  IMAD.MOV.U32 R9, RZ, RZ, -0x1 ;  /* 0xffffffffff097424 */ /* 0x000fe200078e00ff */
[----:B------:R-:W-:-:S03]  /*0c60*/  ISETP.NE.AND.EX P0, PT, R25, RZ, PT, P0 ;  /* 0x000000ff1900720c */ /* 0x000fc60003f05300 */
[----:B------:R-:W0:Y:S01]  /*0c70*/  LDC R15, c[0x0][0x600] ;  /* 0x00018000ff0f7b82 */ /* 0x000e220000000800 */
[-CC-:B-1----:R-:W-:Y:S02]  /*0c80*/  SHF.R.U64 R13, R8, R6.reuse, R5.reuse ;  /* 0x00000006080d7219 */ /* 0x182fe40000001205 */
[----:B------:R-:W-:-:S05]  /*0c90*/  SHF.R.U32.HI R0, RZ, R6, R5 ;  /* 0x00000006ff007219 */ /* 0x000fca0000011605 */
[----:B------:R-:W1:Y:S01]  /*0ca0*/  LDC R14, c[0x0][0x648] ;  /* 0x00019200ff0e7b82 */ /* 0x000e620000000800 */
[-CC-:B--2---:R-:W-:Y:S02]  /*0cb0*/  SHF.R.U64 R27, R13, R11.reuse, R0.reuse ;  /* 0x0000000b0d1b7219 */ /* 0x184fe40000001200 */
[----:B------:R-:W-:-:S05]  /*0cc0*/  SHF.R.U32.HI R5, RZ, R11, R0 ;  /* 0x0000000bff057219 */ /* 0x000fca0000011600 */
[----:B------:R-:W2:Y:S01]  /*0cd0*/  LDC R20, c[0x0][0x638] ;  /* 0x00018e00ff147b82 */ /* 0x000ea20000000800 */
[-CC-:B---3--:R-:W-:Y:S02]  /*0ce0*/  SHF.R.U64 R26, R27, R12.reuse, R5.reuse ;  /* 0x0000000c1b1a7219 */ /* 0x188fe40000001205 */
[-C--:B------:R-:W-:Y:S02]  /*0cf0*/  SHF.L.U32 R0, R9, R12.reuse, RZ ;  /* 0x0000000c09007219 */ /* 0x080fe400000006ff */
[----:B------:R-:W-:Y:S01]  /*0d00*/  SHF.R.U32.HI R5, RZ, R12, R5 ;  /* 0x0000000cff057219 */ /* 0x000fe20000011605 */
[----:B------:R-:W-:Y:S01]  /*0d10*/  IMAD.MOV.U32 R4, RZ, RZ, R26 ;  /* 0x000000ffff047224 */ /* 0x000fe200078e001a */
[----:B------:R-:W-:Y:S01]  /*0d20*/  LOP3.LUT R10, RZ, R0, RZ, 0x33, !PT ;  /* 0x00000000ff0a7212 */ /* 0x000fe200078e33ff */
[----:B------:R-:W3:Y:S01]  /*0d30*/  LDC R23, c[0x0][0x610] ;  /* 0x00018400ff177b82 */ /* 0x000ee20000000800 */
[----:B------:R-:W-:Y:S05]  /*0d40*/  @!P0 BRA `(.L_x_10) ;  /* 0x0000000000288947 */ /* 0x000fea0003800000 */
[----:B------:R-:W4:Y:S02]  /*0d50*/  LDC R9, c[0x0][0x64c] ;  /* 0x00019300ff097b82 */ /* 0x000f240000000800 */
[----:B----4-:R-:W-:-:S05]  /*0d60*/  IADD3 R9, P0, R26, R9, RZ ;  /* 0x000000091a097210 */ /* 0x010fca0007f1e0ff */
        /* <DEDUP_REMOVED lines=8> */
.L_x_10:
[----:B-1----:R-:W-:Y:S01]  /*0df0*/  SHF.R.U64 R4, R4, R14, R5 ;  /* 0x0000000e04047219 */ /* 0x002fe20000001205 */
[----:B0-----:R-:W-:Y:S01]  /*0e00*/  VIADD R6, R15, 0xffffffff ;  /* 0xffffffff0f067836 */ /* 0x001fe20000000000 */
[----:B------:R-:W-:Y:S02]  /*0e10*/  SHF.L.U32 R0, R21, R12, RZ ;  /* 0x0000000c15007219 */ /* 0x000fe400000006ff */
[----:B------:R-:W-:Y:S01]  /*0e20*/  LOP3.LUT R5, R27, R10, RZ, 0xc0, !PT ;  /* 0x0000000a1b057212 */ /* 0x000fe200078ec0ff */
[----:B------:R-:W-:Y:S01]  /*0e30*/  IMAD.MOV R7, RZ, RZ, -R4 ;  /* 0x000000ffff077224 */ /* 0x000fe200078e0a04 */
[----:B------:R-:W-:Y:S02]  /*0e40*/  SEL R3, R3, R30, !P1 ;  /* 0x0000001e03037207 */ /* 0x000fe40004800000 */
[----:B------:R-:W-:Y:S01]  /*0e50*/  LOP3.LUT R6, R13, R6, RZ, 0xc0, !PT ;  /* 0x000000060d067212 */ /* 0x000fe200078ec0ff */
[----:B------:R-:W-:Y:S02]  /*0e60*/  IMAD R4, R0, R4, R5 ;  /* 0x0000000400047224 */ /* 0x000fe400078e0205 */
[----:B--2---:R-:W-:-:S02]  /*0e70*/  IMAD R0, R7, R20, R26 ;  /* 0x0000001407007224 */ /* 0x004fc400078e021a */
[----:B---3--:R-:W-:Y:S02]  /*0e80*/  IMAD R3, R4, R23, R3 ;  /* 0x0000001704037224 */ /* 0x008fe400078e0203 */
[----:B------:R-:W-:Y:S02]  /*0e90*/  IMAD.MOV.U32 R5, RZ, RZ, 0x1 ;  /* 0x00000001ff057424 */ /* 0x000fe400078e00ff */
[----:B------:R-:W-:Y:S02]  /*0ea0*/  IMAD R4, R0, R15, R6 ;  /* 0x0000000f00047224 */ /* 0x000fe400078e0206 */
[----:B------:R-:W-:Y:S01]  /*0eb0*/  IMAD.MOV.U32 R23, RZ, RZ, R28 ;  /* 0x000000ffff177224 */ /* 0x000fe200078e001c */
[----:B------:R-:W-:Y:S02]  /*0ec0*/  PRMT R0, R5, 0x7610, R0 ;  /* 0x0000761005007816 */ /* 0x000fe40000000000 */
[----:B------:R-:W-:Y:S02]  /*0ed0*/  SEL R148, R4, R3, !P1 ;  /* 0x0000000304947207 */ /* 0x000fe40004800000 */
[----:B------:R-:W-:-:S07]  /*0ee0*/  SEL R147, R3, R4, !P1 ;  /* 0x0000000403937207 */ /* 0x000fce0004800000 */
.L_x_8:
[----:B------:R-:W-:-:S08]  /*0ef0*/  NOP ;  /* 0x0000000000007918 */ /* 0x000fd00000000000 */
[----:B------:R-:W0:Y:S02]  /*0f00*/  USETMAXREG.TRY_ALLOC.CTAPOOL UP0, 0xe8 ;  /* 0x000000e8000079c8 */ /* 0x000e240008000600 */
[----:B0-----:R-:W-:-:S13]  /*0f10*/  PLOP3.LUT P0, PT, PT, PT, UP0, 0x80, 0x0 ;  /* 0x000000000000781c */ /* 0x001fda0003f0f008 */
[----:B------:R-:W-:Y:S05]  /*0f20*/  @!P0 BRA `(.L_x_8) ;  /* 0xfffffffc00f08947 */ /* 0x000fea000383ffff */
[----:B------:R-:W-:Y:S01]  /*0f30*/  ULDC.64 UR4, c[0x0][0x598] ;  /* 0x0001660000047ab9 */ /* 0x000fe20000000a00 */
[----:B------:R-:W-:Y:S01]  /*0f40*/  ULDC.64 UR36, c[0x0][0x208] ;  /* 0x0000820000247ab9 */ /* 0x000fe20000000a00 */
[----:B------:R-:W-:-:S04]  /*0f50*/  ISETP.NE.U32.AND P0, PT, RZ, UR4, PT ;  /* 0x00000004ff007c0c */ /* 0x000fc8000bf05070 */
[----:B------:R-:W-:-:S13]  /*0f60*/  ISETP.NE.AND.EX P0, PT, RZ, UR5, PT, P0 ;  /* 0x00000005ff007c0c */ /* 0x000fda000bf05300 */
[----:B------:R-:W-:Y:S05]  /*0f70*/  @!P0 BRA `(.L_x_11) ;  /* 0x00000000001c8947 */ /* 0x000fea0003800000 */
[----:B------:R-:W0:Y:S02]  /*0f80*/  LDC.64 R4, c[0x0][0x598] ;  /* 0x00016600ff047b82 */ /* 0x000e240000000a00 */
[----:B0-----:R-:W2:Y:S02]  /*0f90*/  LDG.E.64 R4, desc[UR36][R4.64] ;  /* 0x0000002404047981 */ /* 0x001ea4000c1e1b00 */
[----:B--2---:R-:W-:-:S04]  /*0fa0*/  ISETP.NE.U32.AND P0, PT, R4, RZ, PT ;  /* 0x000000ff0400720c */ /* 0x004fc80003f05070 */
[----:B------:R-:W-:-:S13]  /*0fb0*/  ISETP.NE.AND.EX P0, PT, R5, RZ, PT, P0 ;  /* 0x000000ff0500720c */ /* 0x000fda0003f05300 */
[----:B------:R-:W-:Y:S05]  /*0fc0*/  @!P0 BRA `(.L_x_11) ;  /* 0x0000000000088947 */ /* 0x000fea0003800000 */
[----:B------:R0:W5:Y:S01]  /*0fd0*/  LD.E R146, desc[UR36][R4.64] ;  /* 0x0000002404927980 */ /* 0x000162000c101900 */
[----:B------:R-:W-:Y:S05]  /*0fe0*/  BRA `(.L_x_12) ;  /* 0x0000000000247947 */ /* 0x000fea0003800000 */
.L_x_11:
[----:B------:R-:W-:Y:S02]  /*0ff0*/  ULDC.64 UR4, c[0x0][0x588] ;  /* 0x0001620000047ab9 */ /* 0x000fe40000000a00 */
[----:B------:R-:W-:-:S04]  /*1000*/  ISETP.NE.U32.AND P0, PT, RZ, UR4, PT ;  /* 0x00000004ff007c0c */ /* 0x000fc8000bf05070 */
[----:B------:R-:W-:-:S13]  /*1010*/  ISETP.NE.AND.EX P0, PT, RZ, UR5, PT, P0 ;  /* 0x00000005ff007c0c */ /* 0x000fda000bf05300 */
[----:B------:R-:W-:Y:S05]  /*1020*/  @!P0 BRA `(.L_x_13) ;  /* 0x00000000000c8947 */ /* 0x000fea0003800000 */
[----:B------:R-:W0:Y:S02]  /*1030*/  LDC.64 R4, c[0x0][0x588] ;  /* 0x00016200ff047b82 */ /* 0x000e240000000a00 */
[----:B0-----:R1:W5:Y:S01]  /*1040*/  LDG.E R146, desc[UR36][R4.64] ;  /* 0x0000002404927981 */ /* 0x001362000c1e1900 */
[----:B------:R-:W-:Y:S05]  /*1050*/  BRA `(.L_x_12) ;  /* 0x0000000000087947 */ /* 0x000fea0003800000 */
.L_x_13:
[----:B------:R-:W-:Y:S02]  /*1060*/  ULDC UR4, c[0x0][0x580] ;  /* 0x0001600000047ab9 */ /* 0x000fe40000000800 */
[----:B------:R-:W-:-:S07]  /*1070*/  IMAD.U32 R146, RZ, RZ, UR4 ;  /* 0x00000004ff927e24 */ /* 0x000fce000f8e00ff */
.L_x_12:
[----:B------:R-:W-:Y:S02]  /*1080*/  ULDC.64 UR4, c[0x0][0x5a0] ;  /* 0x0001680000047ab9 */ /* 0x000fe40000000a00 */
[----:B------:R-:W-:-:S04]  /*1090*/  ISETP.NE.U32.AND P0, PT, RZ, UR4, PT ;  /* 0x00000004ff007c0c */ /* 0x000fc8000bf05070 */
[----:B------:R-:W-:-:S13]  /*10a0*/  ISETP.NE.AND.EX P0, PT, RZ, UR5, PT, P0 ;  /* 0x00000005ff007c0c */ /* 0x000fda000bf05300 */
[----:B------:R-:W-:Y:S05]  /*10b0*/  @!P0 BRA `(.L_x_14) ;  /* 0x00000000001c8947 */ /* 0x000fea0003800000 */
[----:B01----:R-:W0:Y:S02]  /*10c0*/  LDC.64 R4, c[0x0][0x5a0] ;  /* 0x00016800ff047b82 */ /* 0x003e240000000a00 */
[----:B0-----:R-:W2:Y:S02]  /*10d0*/  LDG.E.64 R4, desc[UR36][R4.64] ;  /* 0x0000002404047981 */ /* 0x001ea4000c1e1b00 */
[----:B--2---:R-:W-:-:S04]  /*10e0*/  ISETP.NE.U32.AND P0, PT, R4, RZ, PT ;  /* 0x000000ff0400720c */ /* 0x004fc80003f05070 */
[----:B------:R-:W-:-:S13]  /*10f0*/  ISETP.NE.AND.EX P0, PT, R5, RZ, PT, P0 ;  /* 0x000000ff0500720c */ /* 0x000fda0003f05300 */
[----:B------:R-:W-:Y:S05]  /*1100*/  @!P0 BRA `(.L_x_14) ;  /* 0x0000000000088947 */ /* 0x000fea0003800000 */
[----:B------:R0:W5:Y:S01]  /*1110*/  LD.E R145, desc[UR36][R4.64] ;  /* 0x0000002404917980 */ /* 0x000162000c101900 */
[----:B------:R-:W-:Y:S05]  /*1120*/  BRA `(.L_x_15) ;  /* 0x0000000000247947 */ /* 0x000fea0003800000 */
.L_x_14:
[----:B------:R-:W-:Y:S02]  /*1130*/  ULDC.64 UR4, c[0x0][0x590] ;  /* 0x0001640000047ab9 */ /* 0x000fe40000000a00 */
[----:B------:R-:W-:-:S04]  /*1140*/  ISETP.NE.U32.AND P0, PT, RZ, UR4, PT ;  /* 0x00000004ff007c0c */ /* 0x000fc8000bf05070 */
[----:B------:R-:W-:-:S13]  /*1150*/  ISETP.NE.AND.EX P0, PT, RZ, UR5, PT, P0 ;  /* 0x00000005ff007c0c */ /* 0x000fda000bf05300 */
[----:B------:R-:W-:Y:S05]  /*1160*/  @!P0 BRA `(.L_x_16) ;  /* 0x00000000000c8947 */ /* 0x000fea0003800000 */
[----:B01----:R-:W0:Y:S02]  /*1170*/  LDC.64 R4, c[0x0][0x590] ;  /* 0x00016400ff047b82 */ /* 0x003e240000000a00 */
[----:B0-----:R1:W5:Y:S01]  /*1180*/  LDG.E R145, desc[UR36][R4.64] ;  /* 0x0000002404917981 */ /* 0x001362000c1e1900 */
[----:B------:R-:W-:Y:S05]  /*1190*/  BRA `(.L_x_15) ;  /* 0x0000000000087947 */ /* 0x000fea0003800000 */
.L_x_16:
[----:B------:R-:W-:Y:S02]  /*11a0*/  ULDC UR4, c[0x0][0x584] ;  /* 0x0001610000047ab9 */ /* 0x000fe40000000800 */
[----:B------:R-:W-:-:S07]  /*11b0*/  IMAD.U32 R145, RZ, RZ, UR4 ;  /* 0x00000004ff917e24 */ /* 0x000fce000f8e00ff */
.L_x_15:
[----:B------:R-:W-:-:S13]  /*11c0*/  LOP3.LUT P0, RZ, R0, 0xff, RZ, 0xc0, !PT ;  /* 0x000000ff00ff7812 */ /* 0x000fda000780c0ff */
[----:B------:R-:W-:Y:S05]  /*11d0*/  @!P0 EXIT ;  /* 0x000000000000894d */ /* 0x000fea0003800000 */
[----:B------:R-:W-:Y:S01]  /*11e0*/  ULDC UR4, c[0x0][0x28c] ;  /* 0x0000a30000047ab9 */ /* 0x000fe20000000800 */
[----:B------:R-:W-:Y:S01]  /*11f0*/  LOP3.LUT R162, R19, 0x1, RZ, 0xfc, !PT ;  /* 0x0000000113a27812 */ /* 0x000fe200078efcff */
[----:B------:R-:W-:Y:S01]  /*1200*/  UIADD3 UR4, UR4, 0x1f, URZ ;  /* 0x0000001f04047890 */ /* 0x000fe2000fffe03f */
[----:B------:R-:W-:Y:S01]  /*1210*/  UMOV UR39, URZ ;  /* 0x0000003f00277c82 */ /* 0x000fe20008000000 */
[----:B------:R-:W-:Y:S02]  /*1220*/  UMOV UR38, URZ ;  /* 0x0000003f00267c82 */ /* 0x000fe40008000000 */
[----:B------:R-:W-:-:S04]  /*1230*/  USHF.R.S32.HI UR5, URZ, 0x1f, UR4 ;  /* 0x0000001f3f057899 */ /* 0x000fc80008011404 */
[----:B------:R-:W-:-:S04]  /*1240*/  ULEA.HI UR5, UR5, UR4, URZ, 0x5 ;  /* 0x0000000405057291 */ /* 0x000fc8000f8f283f */
[----:B------:R-:W-:-:S12]  /*1250*/  USHF.R.S32.HI UR41, URZ, 0x5, UR5 ;  /* 0x000000053f297899 */ /* 0x000fd80008011405 */
.L_x_270:
[----:B------:R-:W-:Y:S01]  /*1260*/  LOP3.LUT R0, R18, 0x80, RZ, 0xc0, !PT ;  /* 0x0000008012007812 */ /* 0x000fe200078ec0ff */
[----:B------:R-:W2:Y:S01]  /*1270*/  S2UR UR6, SR_CgaCtaId ;  /* 0x00000000000679c3 */ /* 0x000ea20000008800 */
[----:B------:R-:W-:Y:S02]  /*1280*/  UMOV UR40, 0x400 ;  /* 0x0000040000287882 */ /* 0x000fe40000000000 */
[----:B------:R-:W-:-:S06]  /*1290*/  SHF.R.U32.HI R0, RZ, 0x7, R0 ;  /* 0x00000007ff007819 */ /* 0x000fcc0000011600 */
[----:B---3--:R-:W3:Y:S01]  /*12a0*/  SHFL.IDX PT, R0, R0, RZ, 0x1f ;  /* 0x00001fff00007589 */ /* 0x008ee200000e0000 */
[----:B--2---:R-:W-:Y:S01]  /*12b0*/  ULEA UR40, UR6, UR40, 0x18 ;  /* 0x0000002806287291 */ /* 0x004fe2000f8ec03f */
[----:B---3--:R-:W-:-:S13]  /*12c0*/  R2UR UR4, R0 ;  /* 0x00000000000472ca */ /* 0x008fda00000e0000 */
[----:B------:R-:W-:-:S04]  /*12d0*/  ULEA.HI UR5, UR4, UR4, URZ, 0x1 ;  /* 0x0000000404057291 */ /* 0x000fc8000f8f083f */
[----:B------:R-:W-:-:S04]  /*12e0*/  ULOP3.LUT UR5, UR5, 0xffffe, URZ, 0xc0, !UPT ;  /* 0x000ffffe05057892 */ /* 0x000fc8000f8ec03f */
[----:B------:R-:W-:-:S03]  /*12f0*/  UIADD3 UR5, UR4, -UR5, URZ ;  /* 0x8000000504057290 */ /* 0x000fc6000fffe03f */
[----:B------:R-:W-:Y:S01]  /*1300*/  ULDC UR4, c[0x0][0x28c] ;  /* 0x0000a30000047ab9 */ /* 0x000fe20000000800 */
[----:B------:R-:W-:Y:S01]  /*1310*/  ULEA UR5, UR5, UR40, 0xc ;  /* 0x0000002805057291 */ /* 0x000fe2000f8e603f */
[----:B------:R-:W-:-:S03]  /*1320*/  ISETP.LT.AND P0, PT, RZ, UR4, PT ;  /* 0x00000004ff007c0c */ /* 0x000fc6000bf01270 */
[----:B------:R-:W-:-:S04]  /*1330*/  UIADD3 UR5, UR5, 0x180, URZ ;  /* 0x0000018005057890 */ /* 0x000fc8000fffe03f */
[----:B------:R-:W-:-:S04]  /*1340*/  USHF.R.U32.HI UR5, URZ, 0x4, UR5 ;  /* 0x000000043f057899 */ /* 0x000fc80008011605 */
[----:B------:R-:W-:Y:S02]  /*1350*/  ULOP3.LUT UR42, UR5, 0x3fff, URZ, 0xc0, !UPT ;  /* 0x00003fff052a7892 */ /* 0x000fe4000f8ec03f */
[----:B01--45:R-:W-:Y:S10]  /*1360*/  @P0 BRA `(.L_x_17) ;  /* 0x0000000000400947 */ /* 0x033ff40003800000 */
[----:B------:R-:W-:Y:S01]  /*1370*/  MOV R0, 0x0 ;  /* 0x0000000000007802 */ /* 0x000fe20000000f00 */
[----:B------:R-:W-:Y:S01]  /*1380*/  ULDC.64 UR4, c[0x4][0x68] ;  /* 0x01001a0000047ab9 */ /* 0x000fe20000000a00 */
[----:B------:R-:W-:Y:S01]  /*1390*/  ULDC.64 UR6, c[0x4][0x8] ;  /* 0x0100020000067ab9 */ /* 0x000fe20000000a00 */
[----:B01----:R-:W-:Y:S01]  /*13a0*/  IMAD.U32 R4, RZ, RZ, UR4 ;  /* 0x00000004ff047e24 */ /* 0x003fe2000f8e00ff */
[----:B------:R0:W1:Y:S01]  /*13b0*/  LDC.64 R14, c[0x4][R0] ;  /* 0x01000000000e7b82 */ /* 0x0000620000000a00 */
[----:B------:R-:W-:Y:S01]  /*13c0*/  IMAD.U32 R5, RZ, RZ, UR5 ;  /* 0x00000005ff057e24 */ /* 0x000fe2000f8e00ff */
[----:B------:R-:W-:Y:S01]  /*13d0*/  ULDC.64 UR4, c[0x4][0x70] ;  /* 0x01001c0000047ab9 */ /* 0x000fe20000000a00 */
[----:B------:R-:W-:Y:S01]  /*13e0*/  MOV R10, UR6 ;  /* 0x00000006000a7c02 */ /* 0x000fe20008000f00 */
[----:B------:R-:W-:Y:S02]  /*13f0*/  IMAD.U32 R6, RZ, RZ, UR4 ;  /* 0x00000004ff067e24 */ /* 0x000fe4000f8e00ff */
[----:B------:R-:W-:-:S02]  /*1400*/  IMAD.U32 R7, RZ, RZ, UR5 ;  /* 0x00000005ff077e24 */ /* 0x000fc4000f8e00ff */
[----:B------:R-:W-:Y:S02]  /*1410*/  IMAD.U32 R11, RZ, RZ, UR7 ;  /* 0x00000007ff0b7e24 */ /* 0x000fe4000f8e00ff */
[----:B------:R-:W-:Y:S02]  /*1420*/  IMAD.MOV.U32 R8, RZ, RZ, 0x1e1 ;  /* 0x000001e1ff087424 */ /* 0x000fe400078e00ff */
[----:B------:R-:W-:Y:S02]  /*1430*/  IMAD.MOV.U32 R12, RZ, RZ, 0x1 ;  /* 0x00000001ff0c7424 */ /* 0x000fe400078e00ff */
[----:B0-----:R-:W-:-:S07]  /*1440*/  IMAD.MOV.U32 R13, RZ, RZ, RZ ;  /* 0x000000ffff0d7224 */ /* 0x001fce00078e00ff */
[----:B------:R-:W-:-:S07]  /*1450*/  LEPC R20, `(.L_x_17) ;  /* 0x000000001014794e */ /* 0x000fce0000000000 */
[----:B-1---5:R-:W-:Y:S05]  /*1460*/  CALL.ABS.NOINC R14 ;  /* 0x000000000e007343 */ /* 0x022fea0003c00000 */
.L_x_17:
[----:B------:R-:W-:-:S13]  /*1470*/  ISETP.NE.AND P0, PT, R162, 0x3, PT ;  /* 0x00000003a200780c */ /* 0x000fda0003f05270 */
[----:B------:R-:W-:Y:S05]  /*1480*/  @!P0 BRA `(.L_x_18) ;  /* 0x0000000000048947 */ /* 0x000fea0003800000 */
[----:B------:R-:W-:Y:S01]  /*1490*/  BPT.TRAP 0x1 ;  /* 0x000000040000795c */ /* 0x000fe20000300000 */
.L_x_18:
[----:B------:R-:W-:Y:S02]  /*14a0*/  IMAD.U32 R3, RZ, RZ, UR38 ;  /* 0x00000026ff037e24 */ /* 0x000fe4000f8e00ff */
[----:B------:R-:W-:-:S03]  /*14b0*/  IMAD.U32 R0, RZ, RZ, UR39 ;  /* 0x00000027ff007e24 */ /* 0x000fc6000f8e00ff */
[----:B------:R-:W-:Y:S02]  /*14c0*/  LEA R3, R3, UR40, 0x3 ;  /* 0x0000002803037c11 */ /* 0x000fe4000f8e18ff */
[----:B------:R-:W-:-:S04]  /*14d0*/  SHF.L.U32 R0, R0, 0x1f, RZ ;  /* 0x0000001f00007819 */ /* 0x000fc800000006ff */
[----:B------:R2:W3:Y:S01]  /*14e0*/  SYNCS.PHASECHK.TRANS64.TRYWAIT P1, [R3+URZ], R0 ;  /* 0x00000000030075a7 */ /* 0x0004e2000802017f */
[----:B------:R-:W-:Y:S05]  /*14f0*/  @!P0 BRA `(.L_x_19) ;  /* 0x0000000000048947 */ /* 0x000fea0003800000 */
[----:B------:R-:W-:Y:S01]  /*1500*/  BPT.TRAP 0x1 ;  /* 0x000000040000795c */ /* 0x000fe20000300000 */
.L_x_19:
[----:B---3--:R-:W-:Y:S05]  /*1510*/  @P1 BRA `(.L_x_20) ;  /* 0x0000000000081947 */ /* 0x008fea0003800000 */
[----:B------:R-:W3:Y:S02]  /*1520*/  SYNCS.PHASECHK.TRANS64.TRYWAIT P1, [R3+URZ], R0 ;  /* 0x00000000030075a7 */ /* 0x000ee4000802017f */
[----:B---3--:R-:W-:Y:S05]  /*1530*/  @!P1 BRA `(.L_x_21) ;  /* 0x000000b800189947 */ /* 0x008fea0003800000 */
.L_x_20:
[----:B------:R-:W-:-:S04]  /*1540*/  UISETP.LT.AND UP0, UPT, UR41, 0x1, UPT ;  /* 0x000000012900788c */ /* 0x000fc8000bf01270 */
[----:B------:R-:W-:-:S06]  /*1550*/  USEL UR4, UR41, 0x1, UP0 ;  /* 0x0000000129047887 */ /* 0x000fcc0008000000 */
[----:B--23--:R-:W-:Y:S01]  /*1560*/  IMAD.U32 R0, RZ, RZ, UR4 ;  /* 0x00000004ff007e24 */ /* 0x00cfe2000f8e00ff */
[----:B------:R-:W-:Y:S05]  /*1570*/  WARPSYNC.ALL ;  /* 0x0000000000007948 */ /* 0x000fea0003800000 */
[----:B------:R-:W-:-:S04]  /*1580*/  IADD3 R0, -R0, UR41, RZ ;  /* 0x0000002900007c10 */ /* 0x000fc8000fffe1ff */
[----:B------:R-:W-:Y:S01]  /*1590*/  ISETP.GE.AND P1, PT, R0, 0x1, PT ;  /* 0x000000010000780c */ /* 0x000fe20003f26270 */
[----:B------:R-:W-:Y:S01]  /*15a0*/  UIADD3 UR4, UR40, 0x2a180, URZ ;  /* 0x0002a18028047890 */ /* 0x000fe2000fffe03f */
[----:B------:R-:W-:Y:S01]  /*15b0*/  WARPGROUP.ARRIVE ;  /* 0x00000000000079c5 */ /* 0x000fe20000000000 */
[----:B------:R-:W-:Y:S02]  /*15c0*/  ULOP3.LUT UR24, UR42, 0x10000, URZ, 0xfc, !UPT ;  /* 0x000100002a187892 */ /* 0x000fe4000f8efc3f */
[----:B------:R-:W-:Y:S02]  /*15d0*/  USHF.R.U32.HI UR4, URZ, 0x4, UR4 ;  /* 0x000000043f047899 */ /* 0x000fe40008011604 */
[----:B------:R-:W-:Y:S02]  /*15e0*/  UIMAD UR20, UR38, 0x600, UR24 ;  /* 0x00000600261478a4 */ /* 0x000fe4000f8e0218 */
[----:B------:R-:W-:Y:S01]  /*15f0*/  ULOP3.LUT UR4, UR4, 0x3fff, URZ, 0xc0, !UPT ;  /* 0x00003fff04047892 */ /* 0x000fe2000f8ec03f */
[----:B------:R-:W-:Y:S01]  /*1600*/  UMOV UR21, 0x80000020 ;  /* 0x8000002000157882 */ /* 0x000fe20000000000 */
[----:B------:R-:W-:-:S02]  /*1610*/  UMOV UR23, 0x80000020 ;  /* 0x8000002000177882 */ /* 0x000fc40000000000 */
[----:B------:R-:W-:Y:S01]  /*1620*/  ULOP3.LUT UR25, UR4, 0x10000, URZ, 0xfc, !UPT ;  /* 0x0001000004197892 */ /* 0x000fe2000f8efc3f */
[----:B------:R-:W-:Y:S01]  /*1630*/  UMOV UR28, UR20 ;  /* 0x00000014001c7c82 */ /* 0x000fe20008000000 */
[----:B------:R-:W-:Y:S02]  /*1640*/  UMOV UR29, UR21 ;  /* 0x00000015001d7c82 */ /* 0x000fe40008000000 */
[----:B------:R-:W-:Y:S01]  /*1650*/  UIMAD UR22, UR38, 0x140, UR25 ;  /* 0x00000140261678a4 */ /* 0x000fe2000f8e0219 */
[----:B------:R-:W-:Y:S01]  /*1660*/  UMOV UR31, 0x80000020 ;  /* 0x80000020001f7882 */ /* 0x000fe20000000000 */
[----:B------:R-:W-:Y:S02]  /*1670*/  UMOV UR8, UR20 ;  /* 0x0000001400087c82 */ /* 0x000fe40008000000 */
[----:B------:R-:W-:Y:S02]  /*1680*/  UIADD3 UR30, UR22, 0x40, URZ ;  /* 0x00000040161e7890 */ /* 0x000fe4000fffe03f */
[----:B------:R-:W-:Y:S01]  /*1690*/  UIADD3 UR10, UR22, 0x80, URZ ;  /* 0x00000080160a7890 */ /* 0x000fe2000fffe03f */
[----:B------:R-:W-:-:S02]  /*16a0*/  UMOV UR9, UR21 ;  /* 0x0000001500097c82 */ /* 0x000fc40008000000 */
[----:B------:R-:W-:Y:S01]  /*16b0*/  HGMMA.64x16x16.F32.BF16 R136, gdesc[UR20], RZ, !UPT, gsb0 ;  /* 0x00200000148879f0 */ /* 0x000fe2000c0018ff */
[----:B------:R-:W-:Y:S01]  /*16c0*/  UMOV UR11, 0x80000020 ;  /* 0x80000020000b7882 */ /* 0x000fe20000000000 */
[----:B------:R-:W-:Y:S01]  /*16d0*/  UIADD3 UR14, UR22, 0xc0, URZ ;  /* 0x000000c0160e7890 */ /* 0x000fe2000fffe03f */
[----:B------:R-:W-:Y:S01]  /*16e0*/  UMOV UR12, UR20 ;  /* 0x00000014000c7c82 */ /* 0x000fe20008000000 */
[----:B------:R-:W-:Y:S01]  /*16f0*/  UMOV UR13, UR21 ;  /* 0x00000015000d7c82 */ /* 0x000fe20008000000 */
[----:B------:R-:W-:Y:S01]  /*1700*/  UMOV UR15, 0x80000020 ;  /* 0x80000020000f7882 */ /* 0x000fe20000000000 */
[----:B------:R-:W-:Y:S01]  /*1710*/  UIADD3 UR6, UR22, 0x100, URZ ;  /* 0x0000010016067890 */ /* 0x000fe2000fffe03f */
[----:B------:R-:W-:Y:S01]  /*1720*/  UMOV UR4, UR20 ;  /* 0x0000001400047c82 */ /* 0x000fe20008000000 */
[----:B------:R-:W-:Y:S01]  /*1730*/  UMOV UR5, UR21 ;  /* 0x0000001500057c82 */ /* 0x000fe20008000000 */
[----:B------:R-:W-:Y:S01]  /*1740*/  UMOV UR7, 0x80000020 ;  /* 0x8000002000077882 */ /* 0x000fe20000000000 */
[----:B------:R-:W-:Y:S01]  /*1750*/  UMOV UR18, UR22 ;  /* 0x0000001600127c82 */ /* 0x000fe20008000000 */
[----:B------:R-:W-:Y:S01]  /*1760*/  UMOV UR19, UR23 ;  /* 0x0000001700137c82 */ /* 0x000fe20008000000 */
[----:B------:R-:W-:-:S02]  /*1770*/  WARPGROUP.DEPBAR.LE gsb0, 0x0 ;  /* 0x00008000000079c5 */ /* 0x000fc40000010000 */
[----:B------:R-:W-:-:S06]  /*1780*/  WARPGROUP.ARRIVE ;  /* 0x00000000000079c5 */ /* 0x000fcc0000000000 */
[----:B------:R-:W-:Y:S03]  /*1790*/  HGMMA.64x16x16.F32.BF16 R112, gdesc[UR28], RZ, !UPT, gsb0 ;  /* 0x002000001c7079f0 */ /* 0x000fe6000c0018ff */
[----:B------:R-:W-:Y:S02]  /*17a0*/  WARPGROUP.DEPBAR.LE gsb0, 0x0 ;  /* 0x00008000000079c5 */ /* 0x000fe40000010000 */
[----:B------:R-:W-:-:S06]  /*17b0*/  WARPGROUP.ARRIVE ;  /* 0x00000000000079c5 */ /* 0x000fcc0000000000 */
[----:B------:R-:W-:Y:S01]  /*17c0*/  HGMMA.64x16x16.F32.BF16 R88, gdesc[UR8], RZ, !UPT, gsb0 ;  /* 0x00200000085879f0 */ /* 0x000fe2000c0018ff */
[----:B------:R-:W-:Y:S02]  /*17d0*/  UIADD3 UR8, UR20, 0x200, URZ ;  /* 0x0000020014087890 */ /* 0x000fe4000fffe03f */
[----:B------:R-:W-:Y:S02]  /*17e0*/  WARPGROUP.DEPBAR.LE gsb0, 0x0 ;  /* 0x00008000000079c5 */ /* 0x000fe40000010000 */
[----:B------:R-:W-:-:S06]  /*17f0*/  WARPGROUP.ARRIVE ;  /* 0x00000000000079c5 */ /* 0x000fcc0000000000 */
[----:B------:R-:W-:Y:S03]  /*1800*/  HGMMA.64x16x16.F32.BF16 R64, gdesc[UR12], RZ, !UPT, gsb0 ;  /* 0x002000000c4079f0 */ /* 0x000fe6000c0018ff */
[----:B------:R-:W-:Y:S02]  /*1810*/  WARPGROUP.DEPBAR.LE gsb0, 0x0 ;  /* 0x00008000000079c5 */ /* 0x000fe40000010000 */
[----:B------:R-:W-:-:S06]  /*1820*/  WARPGROUP.ARRIVE ;  /* 0x00000000000079c5 */ /* 0x000fcc0000000000 */
[----:B------:R-:W-:Y:S01]  /*1830*/  HGMMA.64x16x16.F32.BF16 R40, gdesc[UR4], RZ, !UPT, gsb0 ;  /* 0x00200000042879f0 */ /* 0x000fe2000c0018ff */
[----:B------:R-:W-:Y:S01]  /*1840*/  UMOV UR4, UR8 ;  /* 0x0000000800047c82 */ /* 0x000fe20008000000 */
[----:B------:R-:W-:Y:S01]  /*1850*/  UMOV UR5, 0x80000020 ;  /* 0x8000002000057882 */ /* 0x000fe20000000000 */
[----:B------:R-:W-:Y:S01]  /*1860*/  UMOV UR12, UR4 ;  /* 0x00000004000c7c82 */ /* 0x000fe20008000000 */
[----:B------:R-:W-:Y:S01]  /*1870*/  UMOV UR13, UR5 ;  /* 0x00000005000d7c82 */ /* 0x000fe20008000000 */
[----:B------:R-:W-:Y:S01]  /*1880*/  UMOV UR8, UR4 ;  /* 0x0000000400087c82 */ /* 0x000fe20008000000 */
[----:B------:R-:W-:Y:S01]  /*1890*/  UMOV UR9, UR5 ;  /* 0x0000000500097c82 */ /* 0x000fe20008000000 */
[----:B------:R-:W-:Y:S01]  /*18a0*/  UMOV UR28, UR4 ;  /* 0x00000004001c7c82 */ /* 0x000fe20008000000 */
[----:B------:R-:W-:Y:S01]  /*18b0*/  UMOV UR29, UR5 ;  /* 0x00000005001d7c82 */ /* 0x000fe20008000000 */
[----:B------:R-:W-:Y:S01]  /*18c0*/  UMOV UR16, UR4 ;  /* 0x0000000400107c82 */ /* 0x000fe20008000000 */
[----:B------:R-:W-:Y:S01]  /*18d0*/  UMOV UR17, UR5 ;  /* 0x0000000500117c82 */ /* 0x000fe20008000000 */
[----:B------:R-:W-:-:S02]  /*18e0*/  WARPGROUP.DEPBAR.LE gsb0, 0x0 ;  /* 0x00008000000079c5 */ /* 0x000fc40000010000 */
[----:B------:R-:W-:-:S06]  /*18f0*/  WARPGROUP.ARRIVE ;  /* 0x00000000000079c5 */ /* 0x000fcc0000000000 */
[----:B------:R-:W-:Y:S01]  /*1900*/  HGMMA.64x16x16.F32.BF16 R32, gdesc[UR4], RZ, !UPT, gsb0 ;  /* 0x00200000042079f0 */ /* 0x000fe2000c0018ff */
[----:B------:R-:W-:Y:S02]  /*1910*/  UMOV UR5, 0x80000020 ;  /* 0x8000002000057882 */ /* 0x000fe40000000000 */
[----:B------:R-:W-:Y:S02]  /*1920*/  WARPGROUP.DEPBAR.LE gsb0, 0x0 ;  /* 0x00008000000079c5 */ /* 0x000fe40000010000 */
[----:B------:R-:W-:-:S06]  /*1930*/  WARPGROUP.ARRIVE ;  /* 0x00000000000079c5 */ /* 0x000fcc0000000000 */
[----:B------:R-:W-:Y:S01]  /*1940*/  HGMMA.64x16x16.F32.BF16 R56, gdesc[UR12], RZ, !UPT, gsb0 ;  /* 0x002000000c3879f0 */ /* 0x000fe2000c0018ff */
[----:B------:R-:W-:Y:S02]  /*1950*/  UIADD3 UR12, UR20, 0x400, URZ ;  /* 0x00000400140c7890 */ /* 0x000fe4000fffe03f */
[----:B------:R-:W-:Y:S02]  /*1960*/  WARPGROUP.DEPBAR.LE gsb0, 0x0 ;  /* 0x00008000000079c5 */ /* 0x000fe40000010000 */
[----:B------:R-:W-:-:S06]  /*1970*/  WARPGROUP.ARRIVE ;  /* 0x00000000000079c5 */ /* 0x000fcc0000000000 */
[----:B------:R-:W-:Y:S01]  /*1980*/  HGMMA.64x16x16.F32.BF16 R80, gdesc[UR8], RZ, !UPT, gsb0 ;  /* 0x00200000085079f0 */ /* 0x000fe2000c0018ff */
[----:B------:R-:W-:-:S07]  /*1990*/  UIADD3 UR8, UR20, 0x2, URZ ;  /* 0x0000000214087890 */ /* 0x000fce000fffe03f */
[----:B------:R-:W-:Y:S01]  /*19a0*/  UMOV UR4, UR8 ;  /* 0x0000000800047c82 */ /* 0x000fe20008000000 */
[----:B------:R-:W-:Y:S02]  /*19b0*/  WARPGROUP.DEPBAR.LE gsb0, 0x0 ;  /* 0x00008000000079c5 */ /* 0x000fe40000010000 */
[----:B------:R-:W-:-:S06]  /*19c0*/  WARPGROUP.ARRIVE ;  /* 0x00000000000079c5 */ /* 0x000fcc0000000000 */
[----:B------:R-:W-:Y:S01]  /*19d0*/  HGMMA.64x16x16.F32.BF16 R104, gdesc[UR28], RZ, !UPT, gsb0 ;  /* 0x002000001c6879f0 */ /* 0x000fe2000c0018ff */
[----:B------:R-:W-:Y:S01]  /*19e0*/  UMOV UR28, UR4 ;  /* 0x00000004001c7c82 */ /* 0x000fe20008000000 */
[----:B------:R-:W-:Y:S01]  /*19f0*/  UMOV UR29, UR5 ;  /* 0x00000005001d7c82 */ /* 0x000fe20008000000 */
        /* <DEDUP_REMOVED lines=11> */
[----:B------:R-:W-:Y:S02]  /*1ab0*/  WARPGROUP.DEPBAR.LE gsb0, 0x0 ;  /* 0x00008000000079c5 */ /* 0x000fe40000010000 */
[----:B------:R-:W-:-:S06]  /*1ac0*/  WARPGROUP.ARRIVE ;  /* 0x00000000000079c5 */ /* 0x000fcc0000000000 */
[----:B------:R-:W-:Y:S01]  /*1ad0*/  HGMMA.64x16x16.F32.BF16 R120, gdesc[UR16], RZ, !UPT, gsb0 ;  /* 0x00200000107879f0 */ /* 0x000fe2000c0018ff */
[----:B------:R-:W-:Y:S01]  /*1ae0*/  UMOV UR18, UR30 ;  /* 0x0000001e00127c82 */ /* 0x000fe20008000000 */
[----:B------:R-:W-:Y:S01]  /*1af0*/  UMOV UR19, UR31 ;  /* 0x0000001f00137c82 */ /* 0x000fe20008000000 */
[----:B------:R-:W-:Y:S01]  /*1b00*/  UIADD3 UR30, UR22, 0x102, URZ ;  /* 0x00000102161e7890 */ /* 0x000fe2000fffe03f */
[----:B------:R-:W-:Y:S01]  /*1b10*/  UMOV UR31, 0x80000020 ;  /* 0x80000020001f7882 */ /* 0x000fe20000000000 */
[----:B------:R-:W-:Y:S02]  /*1b20*/  WARPGROUP.DEPBAR.LE gsb0, 0x0 ;  /* 0x00008000000079c5 */ /* 0x000fe40000010000 */
[----:B------:R-:W-:-:S06]  /*1b30*/  WARPGROUP.ARRIVE ;  /* 0x00000000000079c5 */ /* 0x000fcc0000000000 */
[----:B------:R-:W-:Y:S01]  /*1b40*/  HGMMA.64x16x16.F32.BF16 R96, gdesc[UR16], RZ, !UPT, gsb0 ;  /* 0x00200000106079f0 */ /* 0x000fe2000c0018ff */
[----:B------:R-:W-:Y:S01]  /*1b50*/  UMOV UR18, UR6 ;  /* 0x0000000600127c82 */ /* 0x000fe20008000000 */
[----:B------:R-:W-:Y:S01]  /*1b60*/  UMOV UR19, UR7 ;  /* 0x0000000700137c82 */ /* 0x000fe20008000000 */
[----:B------:R-:W-:Y:S01]  /*1b70*/  UMOV UR7, 0x80000020 ;  /* 0x8000002000077882 */ /* 0x000fe20000000000 */
[----:B------:R-:W-:Y:S02]  /*1b80*/  WARPGROUP.DEPBAR.LE gsb0, 0x0 ;  /* 0x00008000000079c5 */ /* 0x000fe40000010000 */
[----:B------:R-:W-:-:S06]  /*1b90*/  WARPGROUP.ARRIVE ;  /* 0x00000000000079c5 */ /* 0x000fcc0000000000 */
[----:B------:R-:W-:Y:S01]  /*1ba0*/  HGMMA.64x16x16.F32.BF16 R72, gdesc[UR8], RZ, !UPT, gsb0 ;  /* 0x00200000084879f0 */ /* 0x000fe2000c0018ff */
[----:B------:R-:W-:Y:S01]  /*1bb0*/  UIADD3 UR10, UR22, 0x2, URZ ;  /* 0x00000002160a7890 */ /* 0x000fe2000fffe03f */
[----:B------:R-:W-:Y:S01]  /*1bc0*/  UMOV UR8, UR4 ;  /* 0x0000000400087c82 */ /* 0x000fe20008000000 */
[----:B------:R-:W-:Y:S01]  /*1bd0*/  UMOV UR9, UR5 ;  /* 0x0000000500097c82 */ /* 0x000fe20008000000 */
[----:B------:R-:W-:-:S04]  /*1be0*/  UMOV UR11, 0x80000020 ;  /* 0x80000020000b7882 */ /* 0x000fc80000000000 */
[----:B------:R-:W-:Y:S01]  /*1bf0*/  UMOV UR6, UR10 ;  /* 0x0000000a00067c82 */ /* 0x000fe20008000000 */
        /* <DEDUP_REMOVED lines=11> */
[----:B------:R-:W-:Y:S02]  /*1cb0*/  UIADD3 UR16, UR22, 0x82, URZ ;  /* 0x0000008216107890 */ /* 0x000fe4000fffe03f */
[----:B------:R-:W-:Y:S01]  /*1cc0*/  UIADD3 UR18, UR22, 0xc2, URZ ;  /* 0x000000c216127890 */ /* 0x000fe2000fffe03f */
[----:B------:R-:W-:Y:S01]  /*1cd0*/  UMOV UR17, UR5 ;  /* 0x0000000500117c82 */ /* 0x000fe20008000000 */
[----:B------:R-:W-:-:S03]  /*1ce0*/  UMOV UR19, 0x80000020 ;  /* 0x8000002000137882 */ /* 0x000fc60000000000 */
[----:B------:R-:W-:Y:S01]  /*1cf0*/  UMOV UR14, UR16 ;  /* 0x00000010000e7c82 */ /* 0x000fe20008000000 */
[----:B------:R-:W-:Y:S01]  /*1d00*/  UMOV UR16, UR4 ;  /* 0x0000000400107c82 */ /* 0x000fe20008000000 */
[----:B------:R-:W-:Y:S02]  /*1d10*/  WARPGROUP.DEPBAR.LE gsb0, 0x0 ;  /* 0x00008000000079c5 */ /* 0x000fe40000010000 */
[----:B------:R-:W-:-:S06]  /*1d20*/  WARPGROUP.ARRIVE ;  /* 0x00000000000079c5 */ /* 0x000fcc0000000000 */
[----:B------:R-:W-:Y:S03]  /*1d30*/  HGMMA.64x16x16.F32.BF16 R136, gdesc[UR4], R136, gsb0 ;  /* 0x00200000048879f0 */ /* 0x000fe60008001888 */
[----:B------:R-:W-:Y:S02]  /*1d40*/  WARPGROUP.DEPBAR.LE gsb0, 0x0 ;  /* 0x00008000000079c5 */ /* 0x000fe40000010000 */
[----:B------:R-:W-:-:S06]  /*1d50*/  WARPGROUP.ARRIVE ;  /* 0x00000000000079c5 */ /* 0x000fcc0000000000 */
[----:B------:R-:W-:Y:S01]  /*1d60*/  HGMMA.64x16x16.F32.BF16 R112, gdesc[UR8], R112, gsb0 ;  /* 0x00200000087079f0 */ /* 0x000fe20008001870 */
[----:B------:R-:W-:Y:S02]  /*1d70*/  UIADD3 UR8, UR20, 0x202, URZ ;  /* 0x0000020214087890 */ /* 0x000fe4000fffe03f */
[----:B------:R-:W-:Y:S01]  /*1d80*/  UIADD3 UR20, UR20, 0x402, URZ ;  /* 0x0000040214147890 */ /* 0x000fe2000fffe03f */
[----:B------:R-:W-:Y:S02]  /*1d90*/  WARPGROUP.DEPBAR.LE gsb0, 0x0 ;  /* 0x00008000000079c5 */ /* 0x000fe40000010000 */
[----:B------:R-:W-:-:S06]  /*1da0*/  WARPGROUP.ARRIVE ;  /* 0x00000000000079c5 */ /* 0x000fcc0000000000 */
[----:B------:R-:W-:Y:S03]  /*1db0*/  HGMMA.64x16x16.F32.BF16 R88, gdesc[UR12], R88, gsb0 ;  /* 0x002000000c5879f0 */ /* 0x000fe60008001858 */
[----:B------:R-:W-:Y:S02]  /*1dc0*/  WARPGROUP.DEPBAR.LE gsb0, 0x0 ;  /* 0x00008000000079c5 */ /* 0x000fe40000010000 */
[----:B------:R-:W-:-:S06]  /*1dd0*/  WARPGROUP.ARRIVE ;  /* 0x00000000000079c5 */ /* 0x000fcc0000000000 */
[----:B------:R-:W-:Y:S03]  /*1de0*/  HGMMA.64x16x16.F32.BF16 R64, gdesc[UR16], R64, gsb0 ;  /* 0x00200000104079f0 */ /* 0x000fe60008001840 */
[----:B------:R-:W-:Y:S02]  /*1df0*/  WARPGROUP.DEPBAR.LE gsb0, 0x0 ;  /* 0x00008000000079c5 */ /* 0x000fe40000010000 */
[----:B------:R-:W-:-:S06]  /*1e00*/  WARPGROUP.ARRIVE ;  /* 0x00000000000079c5 */ /* 0x000fcc0000000000 */
[----:B------:R-:W-:Y:S01]  /*1e10*/  HGMMA.64x16x16.F32.BF16 R40, gdesc[UR28], R40, gsb0 ;  /* 0x002000001c2879f0 */ /* 0x000fe20008001828 */
        /* <DEDUP_REMOVED lines=12> */
[----:B------:R-:W-:Y:S03]  /*1ee0*/  HGMMA.64x16x16.F32.BF16 R32, gdesc[UR28], R32, gsb0 ;  /* 0x002000001c2079f0 */ /* 0x000fe60008001820 */
        /* <DEDUP_REMOVED lines=22> */
[----:B------:R-:W-:Y:S01]  /*2050*/  HGMMA.64x16x16.F32.BF16 R120, gdesc[UR4], R120, gsb0 ;  /* 0x00200000047879f0 */ /* 0x000fe20008001878 */
[----:B------:R-:W-:Y:S01]  /*2060*/  UMOV UR6, UR30 ;  /* 0x0000001e00067c82 */ /* 0x000fe20008000000 */
[----:B------:R-:W-:Y:S01]  /*2070*/  UMOV UR7, UR31 ;  /* 0x0000001f00077c82 */ /* 0x000fe20008000000 */
        /* <DEDUP_REMOVED lines=13> */
[----:B------:R-:W-:Y:S05]  /*2150*/  @!P1 BRA `(.L_x_22) ;  /* 0x0000000c00649947 */ /* 0x000fea0003800000 */
[----:B------:R-:W-:Y:S01]  /*2160*/  UIADD3 UR26, UR38, 0x1, URZ ;  /* 0x00000001261a7890 */ /* 0x000fe2000fffe03f */
[----:B------:R-:W-:Y:S02]  /*2170*/  IMAD.MOV.U32 R3, RZ, RZ, R0 ;  /* 0x000000ffff037224 */ /* 0x000fe400078e0000 */
[----:B01----:R-:W-:Y:S01]  /*2180*/  IMAD.U32 R4, RZ, RZ, UR38 ;  /* 0x00000026ff047e24 */ /* 0x003fe2000f8e00ff */
[----:B------:R-:W-:-:S04]  /*2190*/  UISETP.NE.AND UP0, UPT, UR26, 0x7, UPT ;  /* 0x000000071a00788c */ /* 0x000fc8000bf05270 */
[----:B------:R-:W-:Y:S02]  /*21a0*/  USEL UR4, URZ, 0x1, UP0 ;  /* 0x000000013f047887 */ /* 0x000fe40008000000 */
[----:B------:R-:W-:Y:S02]  /*21b0*/  USEL UR26, UR26, URZ, UP0 ;  /* 0x0000003f1a1a7287 */ /* 0x000fe40008000000 */
[----:B------:R-:W-:-:S06]  /*21c0*/  ULOP3.LUT UR4, UR39, UR4, URZ, 0x3c, !UPT ;  /* 0x0000000427047292 */ /* 0x000fcc000f8e3c3f */
[----:B------:R-:W-:-:S07]  /*21d0*/  IMAD.U32 R7, RZ, RZ, UR4 ;  /* 0x00000004ff077e24 */ /* 0x000fce000f8e00ff */
.L_x_29:
[----:B------:R-:W-:Y:S05]  /*21e0*/  @!P0 BRA `(.L_x_23) ;  /* 0x0000000000048947 */ /* 0x000fea0003800000 */
[----:B------:R-:W-:Y:S01]  /*21f0*/  BPT.TRAP 0x1 ;  /* 0x000000040000795c */ /* 0x000fe20000300000 */
.L_x_23:
[----:B------:R-:W-:Y:S01]  /*2200*/  ULEA UR4, UR26, UR40, 0x3 ;  /* 0x000000281a047291 */ /* 0x000fe2000f8e183f */
[----:B------:R-:W-:-:S08]  /*2210*/  SHF.L.U32 R5, R7, 0x1f, RZ ;  /* 0x0000001f07057819 */ /* 0x000fd000000006ff */
[----:B------:R0:W1:Y:S01]  /*2220*/  SYNCS.PHASECHK.TRANS64.TRYWAIT P1, [UR4], R5 ;  /* 0x00000005ff0075a7 */ /* 0x0000620008020144 */
[----:B------:R-:W-:Y:S05]  /*2230*/  @!P0 BRA `(.L_x_24) ;  /* 0x0000000000048947 */ /* 0x000fea0003800000 */
[----:B------:R-:W-:Y:S01]  /*2240*/  BPT.TRAP 0x1 ;  /* 0x000000040000795c */ /* 0x000fe20000300000 */
.L_x_24:
[----:B-1----:R-:W-:Y:S05]  /*2250*/  @P1 BRA `(.L_x_25) ;  /* 0x0000000000081947 */ /* 0x002fea0003800000 */
[----:B------:R-:W1:Y:S02]  /*2260*/  SYNCS.PHASECHK.TRANS64.TRYWAIT P1, [UR4], R5 ;  /* 0x00000005ff0075a7 */ /* 0x000e640008020144 */
[----:B-1----:R-:W-:Y:S05]  /*2270*/  @!P1 BRA `(.L_x_26) ;  /* 0x000000a800dc9947 */ /* 0x002fea0003800000 */
.L_x_25:
[----:B------:R-:W-:Y:S01]  /*2280*/  UIMAD UR27, UR26, 0x600, UR24 ;  /* 0x000006001a1b78a4 */ /* 0x000fe2000f8e0218 */
[----:B------:R-:W-:Y:S01]  /*2290*/  WARPGROUP.ARRIVE ;  /* 0x00000000000079c5 */ /* 0x000fe20000000000 */
[----:B------:R-:W-:Y:S01]  /*22a0*/  UIMAD UR28, UR26, 0x140, UR25 ;  /* 0x000001401a1c78a4 */ /* 0x000fe2000f8e0219 */
[----:B------:R-:W-:Y:S01]  /*22b0*/  UMOV UR9, 0x80000020 ;  /* 0x8000002000097882 */ /* 0x000fe20000000000 */
[----:B------:R-:W-:Y:S02]  /*22c0*/  UMOV UR11, 0x80000020 ;  /* 0x80000020000b7882 */ /* 0x000fe40000000000 */
[----:B------:R-:W-:Y:S01]  /*22d0*/  UIADD3 UR6, UR28, 0x40, URZ ;  /* 0x000000401c067890 */ /* 0x000fe2000fffe03f */
[----:B------:R-:W-:Y:S02]  /*22e0*/  UMOV UR8, UR27 ;  /* 0x0000001b00087c82 */ /* 0x000fe40008000000 */
[----:B------:R-:W-:Y:S01]  /*22f0*/  UMOV UR10, UR28 ;  /* 0x0000001c000a7c82 */ /* 0x000fe20008000000 */
[----:B------:R-:W-:Y:S01]  /*2300*/  UMOV UR4, UR8 ;  /* 0x0000000800047c82 */ /* 0x000fe20008000000 */
[----:B------:R-:W-:Y:S01]  /*2310*/  HGMMA.64x16x16.F32.BF16 R136, gdesc[UR8], R136, gsb0 ;  /* 0x00200000088879f0 */ /* 0x000fe20008001888 */
[----:B------:R-:W-:Y:S01]  /*2320*/  UMOV UR5, UR9 ;  /* 0x0000000900057c82 */ /* 0x000fe20008000000 */
        /* <DEDUP_REMOVED lines=13> */
[----:B------:R-:W-:-:S02]  /*2400*/  WARPGROUP.DEPBAR.LE gsb0, 0x0 ;  /* 0x00008000000079c5 */ /* 0x000fc40000010000 */
[----:B------:R-:W-:-:S06]  /*2410*/  WARPGROUP.ARRIVE ;  /* 0x00000000000079c5 */ /* 0x000fcc0000000000 */
[----:B------:R-:W-:Y:S01]  /*2420*/  HGMMA.64x16x16.F32.BF16 R112, gdesc[UR4], R112, gsb0 ;  /* 0x00200000047079f0 */ /* 0x000fe20008001870 */
[----:B------:R-:W-:Y:S02]  /*2430*/  UIADD3 UR4, UR27, 0x200, URZ ;  /* 0x000002001b047890 */ /* 0x000fe4000fffe03f */
        /* <DEDUP_REMOVED lines=48> */
[----:B------:R-:W-:Y:S01]  /*2740*/  UIADD3 UR18, UR28, 0x82, URZ ;  /* 0x000000821c127890 */ /* 0x000fe2000fffe03f */
[----:B------:R-:W-:Y:S01]  /*2750*/  UMOV UR19, 0x80000020 ;  /* 0x8000002000137882 */ /* 0x000fe20000000000 */
[----:B------:R-:W-:Y:S02]  /*2760*/  WARPGROUP.DEPBAR.LE gsb0, 0x0 ;  /* 0x00008000000079c5 */ /* 0x000fe40000010000 */
[----:B------:R-:W-:-:S06]  /*2770*/  WARPGROUP.ARRIVE ;  /* 0x00000000000079c5 */ /* 0x000fcc0000000000 */
[----:B------:R-:W-:Y:S01]  /*2780*/  HGMMA.64x16x16.F32.BF16 R96, gdesc[UR4], R96, gsb0 ;  /* 0x00200000046079f0 */ /* 0x000fe20008001860 */
[----:B------:R-:W-:Y:S02]  /*2790*/  UIADD3 UR4, UR27, 0x2, URZ ;  /* 0x000000021b047890 */ /* 0x000fe4000fffe03f */
[----:B------:R-:W-:Y:S02]  /*27a0*/  UIADD3 UR5, UR28, 0x2, URZ ;  /* 0x000000021c057890 */ /* 0x000fe4000fffe03f */
[----:B------:R-:W-:Y:S01]  /*27b0*/  UIADD3 UR6, UR28, 0x42, URZ ;  /* 0x000000421c067890 */ /* 0x000fe2000fffe03f */
[----:B------:R-:W-:Y:S01]  /*27c0*/  UMOV UR7, 0x80000020 ;  /* 0x8000002000077882 */ /* 0x000fe20000000000 */
[----:B------:R-:W-:Y:S02]  /*27d0*/  WARPGROUP.DEPBAR.LE gsb0, 0x0 ;  /* 0x00008000000079c5 */ /* 0x000fe40000010000 */
[----:B------:R-:W-:-:S06]  /*27e0*/  WARPGROUP.ARRIVE ;  /* 0x00000000000079c5 */ /* 0x000fcc0000000000 */
[----:B------:R-:W-:Y:S01]  /*27f0*/  HGMMA.64x16x16.F32.BF16 R72, gdesc[UR20], R72, gsb0 ;  /* 0x00200000144879f0 */ /* 0x000fe20008001848 */
        /* <DEDUP_REMOVED lines=10> */
[----:B------:R-:W-:Y:S01]  /*28a0*/  UMOV UR8, UR4 ;  /* 0x0000000400087c82 */ /* 0x000fe20008000000 */
[----:B------:R-:W-:Y:S01]  /*28b0*/  UMOV UR9, 0x80000020 ;  /* 0x8000002000097882 */ /* 0x000fe20000000000 */
        /* <DEDUP_REMOVED lines=79> */
[----:B------:R-:W-:Y:S01]  /*2db0*/  BPT.TRAP 0x1 ;  /* 0x000000040000795c */ /* 0x000fe20000300000 */
.L_x_27:
[----:B------:R-:W-:-:S13]  /*2dc0*/  ISETP.NE.AND P1, PT, R22, RZ, PT ;  /* 0x000000ff1600720c */ /* 0x000fda0003f25270 */
[----:B01----:R-:W-:-:S05]  /*2dd0*/  @P1 LEA R5, R4, UR40, 0x3 ;  /* 0x0000002804051c11 */ /* 0x003fca000f8e18ff */
[----:B------:R-:W-:-:S05]  /*2de0*/  @P1 VIADD R5, R5, 0x38 ;  /* 0x0000003805051836 */ /* 0x000fca0000000000 */
[----:B------:R-:W-:-:S04]  /*2df0*/  @P1 PRMT R5, R144, 0x654, R5 ;  /* 0x0000065490051816 */ /* 0x000fc80000000005 */
[----:B------:R0:W-:Y:S01]  /*2e00*/  @P1 SYNCS.ARRIVE.TRANS64.RED.A1T0 RZ, [R5+URZ], RZ ;  /* 0x000000ff05ff19a7 */ /* 0x0001e2000810043f */
[----:B------:R-:W-:-:S13]  /*2e10*/  ISETP.GT.U32.AND P1, PT, R19, 0x1, PT ;  /* 0x000000011300780c */ /* 0x000fda0003f24070 */
[----:B0-----:R-:W-:Y:S05]  /*2e20*/  @P1 BRA `(.L_x_28) ;  /* 0x0000000000041947 */ /* 0x001fea0003800000 */
[----:B------:R-:W-:Y:S01]  /*2e30*/  BPT.TRAP 0x1 ;  /* 0x000000040000795c */ /* 0x000fe20000300000 */
.L_x_28:
[----:B------:R-:W-:Y:S01]  /*2e40*/  UIADD3 UR26, UR26, 0x1, URZ ;  /* 0x000000011a1a7890 */ /* 0x000fe2000fffe03f */
[C---:B------:R-:W-:Y:S01]  /*2e50*/  ISETP.GT.AND P2, PT, R3.reuse, 0x1, PT ;  /* 0x000000010300780c */ /* 0x040fe20003f44270 */
[----:B------:R-:W-:Y:S02]  /*2e60*/  VIADD R4, R4, 0x1 ;  /* 0x0000000104047836 */ /* 0x000fe40000000000 */
[----:B------:R-:W-:Y:S01]  /*2e70*/  UISETP.NE.AND UP0, UPT, UR26, 0x7, UPT ;  /* 0x000000071a00788c */ /* 0x000fe2000bf05270 */
[----:B------:R-:W-:Y:S02]  /*2e80*/  VIADD R3, R3, 0xffffffff ;  /* 0xffffffff03037836 */ /* 0x000fe40000000000 */
[C---:B------:R-:W-:Y:S01]  /*2e90*/  ISETP.NE.AND P1, PT, R4.reuse, 0x7, PT ;  /* 0x000000070400780c */ /* 0x040fe20003f25270 */
[----:B------:R-:W-:Y:S02]  /*2ea0*/  USEL UR4, URZ, 0x1, UP0 ;  /* 0x000000013f047887 */ /* 0x000fe40008000000 */
[----:B------:R-:W-:Y:S01]  /*2eb0*/  USEL UR26, UR26, URZ, UP0 ;  /* 0x0000003f1a1a7287 */ /* 0x000fe20008000000 */
[----:B------:R-:W-:-:S03]  /*2ec0*/  SEL R4, R4, RZ, P1 ;  /* 0x000000ff04047207 */ /* 0x000fc60000800000 */
[----:B------:R-:W-:Y:S01]  /*2ed0*/  LOP3.LUT R7, R7, UR4, RZ, 0x3c, !PT ;  /* 0x0000000407077c12 */ /* 0x000fe2000f8e3cff */
[----:B------:R-:W-:Y:S07]  /*2ee0*/  @P2 BRA `(.L_x_29) ;  /* 0xfffffff000bc2947 */ /* 0x000fee000383ffff */
.L_x_22:
[----:B------:R-:W2:Y:S02]  /*2ef0*/  LDC R3, c[0x0][0x28c] ;  /* 0x0000a300ff037b82 */ /* 0x000ea40000000800 */
[----:B--2---:R-:W-:-:S13]  /*2f00*/  ISETP.GE.AND P1, PT, R3, 0x1, PT ;  /* 0x000000010300780c */ /* 0x004fda0003f26270 */
[----:B------:R-:W-:Y:S05]  /*2f10*/  @!P1 BRA `(.L_x_30) ;  /* 0x00000000004c9947 */ /* 0x000fea0003800000 */
[----:B------:R-:W-:Y:S05]  /*2f20*/  @!P0 BRA `(.L_x_31) ;  /* 0x0000000000048947 */ /* 0x000fea0003800000 */
[----:B------:R-:W-:Y:S01]  /*2f30*/  BPT.TRAP 0x1 ;  /* 0x000000040000795c */ /* 0x000fe20000300000 */
.L_x_31:
[----:B------:R-:W-:Y:S01]  /*2f40*/  ISETP.NE.AND P0, PT, R22, RZ, PT ;  /* 0x000000ff1600720c */ /* 0x000fe20003f05270 */
[----:B------:R-:W-:Y:S01]  /*2f50*/  BSSY B0, `(.L_x_32) ;  /* 0x000000d000007945 */ /* 0x000fe20003800000 */
[----:B------:R-:W-:-:S11]  /*2f60*/  ISETP.GT.U32.AND P1, PT, R19, 0x1, PT ;  /* 0x000000011300780c */ /* 0x000fd60003f24070 */
[----:B------:R-:W-:Y:S05]  /*2f70*/  @!P0 BRA `(.L_x_33) ;  /* 0x0000000000288947 */ /* 0x000fea0003800000 */
[----:B------:R-:W-:-:S04]  /*2f80*/  VIADD R3, R0, UR38 ;  /* 0x0000002600037c36 */ /* 0x000fc80008000000 */
[----:B01----:R-:W-:-:S04]  /*2f90*/  IMAD.WIDE.U32 R4, R3, 0x24924925, RZ ;  /* 0x2492492503047825 */ /* 0x003fc800078e00ff */
[----:B------:R-:W-:-:S05]  /*2fa0*/  IMAD.IADD R4, R3, 0x1, -R5 ;  /* 0x0000000103047824 */ /* 0x000fca00078e0a05 */
[----:B------:R-:W-:-:S04]  /*2fb0*/  LEA.HI R4, R4, R5, RZ, 0x1f ;  /* 0x0000000504047211 */ /* 0x000fc800078ff8ff */
[----:B------:R-:W-:-:S05]  /*2fc0*/  SHF.R.U32.HI R4, RZ, 0x2, R4 ;  /* 0x00000002ff047819 */ /* 0x000fca0000011604 */
[----:B------:R-:W-:-:S05]  /*2fd0*/  IMAD R4, R4, -0x7, R3 ;  /* 0xfffffff904047824 */ /* 0x000fca00078e0203 */
[----:B------:R-:W-:-:S05]  /*2fe0*/  LEA R4, R4, UR40, 0x3 ;  /* 0x0000002804047c11 */ /* 0x000fca000f8e18ff */
[----:B------:R-:W-:-:S05]  /*2ff0*/  VIADD R3, R4, 0x38 ;  /* 0x0000003804037836 */ /* 0x000fca0000000000 */
[----:B------:R-:W-:-:S04]  /*3000*/  PRMT R3, R144, 0x654, R3 ;  /* 0x0000065490037816 */ /* 0x000fc80000000003 */
[----:B------:R2:W-:Y:S03]  /*3010*/  SYNCS.ARRIVE.TRANS64.RED.A1T0 RZ, [R3+URZ], RZ ;  /* 0x000000ff03ff79a7 */ /* 0x0005e6000810043f */
.L_x_33:
[----:B------:R-:W-:Y:S05]  /*3020*/  BSYNC B0 ;  /* 0x0000000000007941 */ /* 0x000fea0003800000 */
.L_x_32:
[----:B------:R-:W-:Y:S05]  /*3030*/  @P1 BRA `(.L_x_30) ;  /* 0x0000000000041947 */ /* 0x000fea0003800000 */
[----:B------:R-:W-:Y:S01]  /*3040*/  BPT.TRAP 0x1 ;  /* 0x000000040000795c */ /* 0x000fe20000300000 */
.L_x_30:
[----:B------:R-:W3:Y:S01]  /*3050*/  LDC R6, c[0x0][0x288] ;  /* 0x0000a200ff067b82 */ /* 0x000ee20000000800 */
[--C-:B------:R-:W-:Y:S01]  /*3060*/  SHF.R.U32.HI R0, RZ, 0x2, R18.reuse ;  /* 0x00000002ff007819 */ /* 0x100fe20000011612 */
[----:B------:R-:W-:Y:S01]  /*3070*/  UIADD3 UR38, UR41, UR38, URZ ;  /* 0x0000002629267290 */ /* 0x000fe2000fffe03f */
[C---:B01----:R-:W-:Y:S01]  /*3080*/  LOP3.LUT R4, R18.reuse, 0x60, RZ, 0xc0, !PT ;  /* 0x0000006012047812 */ /* 0x043fe200078ec0ff */
[----:B------:R-:W-:Y:S01]  /*3090*/  IMAD.SHL.U32 R14, R18, 0x2, RZ ;  /* 0x00000002120e7824 */ /* 0x000fe200078e00ff */
[----:B------:R-:W-:Y:S01]  /*30a0*/  SHF.R.U32.HI R5, RZ, 0x7, R18 ;  /* 0x00000007ff057819 */ /* 0x000fe20000011612 */
[----:B------:R-:W-:Y:S01]  /*30b0*/  UISETP.GT.U32.AND UP0, UPT, UR38, 0x6, UPT ;  /* 0x000000062600788c */ /* 0x000fe2000bf04070 */
[----:B--2---:R-:W-:Y:S01]  /*30c0*/  LOP3.LUT R3, R0, 0x7, RZ, 0xc0, !PT ;  /* 0x0000000700037812 */ /* 0x004fe200078ec0ff */
[----:B------:R-:W-:Y:S01]  /*30d0*/  UIMAD.WIDE.U32 UR4, UR38, 0x24924925, URZ ;  /* 0x24924925260478a5 */ /* 0x000fe2000f8e003f */
[----:B------:R-:W-:Y:S01]  /*30e0*/  SHF.R.U32.HI R8, RZ, 0x1, R4 ;  /* 0x00000001ff087819 */ /* 0x000fe20000011604 */
[----:B------:R-:W-:Y:S01]  /*30f0*/  ULDC UR7, c[0x0][0x284] ;  /* 0x0000a10000077ab9 */ /* 0x000fe20000000800 */
[----:B------:R-:W-:Y:S01]  /*3100*/  LOP3.LUT R0, R5, 0x1, RZ, 0xc0, !PT ;  /* 0x0000000105007812 */ /* 0x000fe200078ec0ff */
[----:B------:R-:W-:Y:S01]  /*3110*/  UISETP.LT.U32.AND UP0, UPT, UR41, 0x7, UP0 ;  /* 0x000000072900788c */ /* 0x000fe20008701070 */
[----:B------:R-:W-:Y:S01]  /*3120*/  IADD3 R5, RZ, -R8, -R3 ;  /* 0x80000008ff057210 */ /* 0x000fe20007ffe803 */
[----:B------:R-:W-:Y:S01]  /*3130*/  UIADD3 UR4, UR38, -UR5, URZ ;  /* 0x8000000526047290 */ /* 0x000fe2000fffe03f */
[----:B------:R-:W-:Y:S01]  /*3140*/  SHF.R.S32.HI R21, RZ, 0x1f, R23 ;  /* 0x0000001fff157819 */ /* 0x000fe20000011417 */
[C---:B------:R-:W-:Y:S01]  /*3150*/  IMAD.SHL.U32 R4, R0.reuse, 0x40, RZ ;  /* 0x0000004000047824 */ /* 0x040fe200078e00ff */
[----:B------:R-:W-:Y:S01]  /*3160*/  UISETP.GE.U32.AND UP1, UPT, UR41, 0x7, UPT ;  /* 0x000000072900788c */ /* 0x000fe2000bf26070 */
[----:B------:R-:W-:Y:S01]  /*3170*/  IMAD R9, R0, -0x40, R5 ;  /* 0xffffffc000097824 */ /* 0x000fe200078e0205 */
[----:B------:R-:W-:Y:S01]  /*3180*/  LOP3.LUT R0, R18, 0x3, RZ, 0xc0, !PT ;  /* 0x0000000312007812 */ /* 0x000fe200078ec0ff */
[----:B------:R-:W-:Y:S01]  /*3190*/  ULDC.64 UR8, c[0x0][0x5d0] ;  /* 0x0001740000087ab9 */ /* 0x000fe20000000a00 */
[----:B------:R-:W-:Y:S01]  /*31a0*/  LOP3.LUT R159, R4, 0x40, R3, 0xe2, !PT ;  /* 0x00000040049f7812 */ /* 0x000fe200078ee203 */
[----:B------:R-:W-:Y:S01]  /*31b0*/  IMAD R3, R148, 0x50, RZ ;  /* 0x0000005094037824 */ /* 0x000fe200078e02ff */
[----:B------:R-:W-:Y:S01]  /*31c0*/  USEL UR6, URZ, 0x1, !UP0 ;  /* 0x000000013f067887 */ /* 0x000fe2000c000000 */
[----:B---3--:R-:W-:Y:S01]  /*31d0*/  IMAD R10, R0, -0x2, R6 ;  /* 0xfffffffe000a7824 */ /* 0x008fe200078e0206 */
[----:B------:R-:W-:Y:S01]  /*31e0*/  ULEA.HI UR4, UR4, UR5, URZ, 0x1f ;  /* 0x0000000504047291 */ /* 0x000fe2000f8ff83f */
[----:B------:R-:W-:Y:S01]  /*31f0*/  IMAD R0, R147, 0x180, RZ ;  /* 0x0000018093007824 */ /* 0x000fe200078e02ff */
[----:B------:R-:W-:Y:S01]  /*3200*/  ISETP.GE.AND P0, PT, R3, R6, PT ;  /* 0x000000060300720c */ /* 0x000fe20003f06270 */
[----:B------:R-:W-:Y:S01]  /*3210*/  IMAD R4, R21, UR8, RZ ;  /* 0x0000000815047c24 */ /* 0x000fe2000f8e02ff */
[----:B------:R-:W-:Y:S01]  /*3220*/  LOP3.LUT R14, R3, 0x6, R14, 0xf8, !PT ;  /* 0x00000006030e7812 */ /* 0x000fe200078ef80e */
[----:B------:R-:W-:Y:S01]  /*3230*/  ULOP3.LUT UR39, UR39, UR6, URZ, 0x3c, !UPT ;  /* 0x0000000627277292 */ /* 0x000fe2000f8e3c3f */
[C---:B------:R-:W-:Y:S01]  /*3240*/  ISETP.GE.OR P0, PT, R0.reuse, UR7, P0 ;  /* 0x0000000700007c0c */ /* 0x040fe20008706670 */
[----:B------:R-:W-:Y:S01]  /*3250*/  USHF.R.U32.HI UR4, URZ, 0x2, UR4 ;  /* 0x000000023f047899 */ /* 0x000fe20008011604 */
[----:B------:R-:W-:Y:S01]  /*3260*/  SHF.R.S32.HI R15, RZ, 0x1f, R14 ;  /* 0x0000001fff0f7819 */ /* 0x000fe2000001140e */
[----:B------:R-:W-:Y:S01]  /*3270*/  IMAD.WIDE R6, R147, 0x180, RZ ;  /* 0x0000018093067825 */ /* 0x000fe200078e02ff */
[----:B------:R-:W-:Y:S01]  /*3280*/  IADD3 R147, -R0, UR7, R9 ;  /* 0x0000000700937c10 */ /* 0x000fe2000fffe109 */
[----:B------:R-:W-:-:S02]  /*3290*/  @UP1 ULOP3.LUT UR39, UR39, 0x1, UR4, 0x78, !UPT ;  /* 0x0000000127271892 */ /* 0x000fc4000f8e7804 */
[C---:B------:R-:W-:Y:S01]  /*32a0*/  IMAD R11, R23.reuse, UR9, R4 ;  /* 0x00000009170b7c24 */ /* 0x040fe2000f8e0204 */
[----:B------:R-:W-:Y:S01]  /*32b0*/  UIMAD UR38, UR4, -0x7, UR38 ;  /* 0xfffffff9042678a4 */ /* 0x000fe2000f8e0226 */
[----:B------:R-:W-:Y:S01]  /*32c0*/  IMAD.WIDE.U32 R4, R23, UR8, R14 ;  /* 0x0000000817047c25 */ /* 0x000fe2000f8e000e */
[----:B------:R-:W-:-:S03]  /*32d0*/  LOP3.LUT R159, R6, R159, R8, 0xfe, !PT ;  /* 0x0000009f069f7212 */ /* 0x000fc600078efe08 */
[----:B------:R-:W-:Y:S02]  /*32e0*/  IMAD.IADD R5, R5, 0x1, R11 ;  /* 0x0000000105057824 */ /* 0x000fe400078e020b */
[----:B------:R-:W-:Y:S02]  /*32f0*/  IMAD.IADD R3, R10, 0x1, -R3 ;  /* 0x000000010a037824 */ /* 0x000fe400078e0a03 */
[----:B------:R-:W-:Y:S01]  /*3300*/  IMAD.MOV.U32 R0, RZ, RZ, -0x1 ;  /* 0xffffffffff007424 */ /* 0x000fe200078e00ff */
[----:B------:R-:W-:Y:S06]  /*3310*/  @P0 BRA `(.L_x_34) ;  /* 0x0000007c001c0947 */ /* 0x000fec0003800000 */
[----:B------:R-:W0:Y:S01]  /*3320*/  LDC.64 R12, c[0x0][0x5c8] ;  /* 0x00017200ff0c7b82 */ /* 0x000e220000000a00 */
[----:B-----5:R-:W-:Y:S01]  /*3330*/  FSETP.NEU.AND P1, PT, R145, RZ, PT ;  /* 0x000000ff9100720b */ /* 0x020fe20003f2d000 */
[----:B------:R-:W-:Y:S01]  /*3340*/  BSSY B0, `(.L_x_34) ;  /* 0x00007c4000007945 */ /* 0x000fe20003800000 */
[----:B------:R-:W-:-:S04]  /*3350*/  ISETP.GT.AND P4, PT, R147, RZ, PT ;  /* 0x000000ff9300720c */ /* 0x000fc80003f84270 */
[----:B------:R-:W-:Y:S01]  /*3360*/  ISETP.GT.AND P0, PT, R3, RZ, P4 ;  /* 0x000000ff0300720c */ /* 0x000fe20002704270 */
[-C--:B0-----:R-:W-:Y:S02]  /*3370*/  IMAD R8, R7, R12.reuse, RZ ;  /* 0x0000000c07087224 */ /* 0x081fe400078e02ff */
[----:B------:R-:W-:-:S04]  /*3380*/  IMAD.WIDE.U32 R148, R159, R12, R4 ;  /* 0x0000000c9f947225 */ /* 0x000fc800078e0004 */
[----:B------:R-:W-:-:S04]  /*3390*/  IMAD R5, R159, R13, R8 ;  /* 0x0000000d9f057224 */ /* 0x000fc800078e0208 */
[----:B------:R-:W-:Y:S01]  /*33a0*/  IMAD.IADD R163, R149, 0x1, R5 ;  /* 0x0000000195a37824 */ /* 0x000fe200078e0205 */
[----:B------:R-:W-:Y:S06]  /*33b0*/  @!P1 BRA `(.L_x_35) ;  /* 0x0000005800649947 */ /* 0x000fec0003800000 */
[----:B------:R-:W0:Y:S01]  /*33c0*/  LDC.64 R152, c[0x0][0x5b8] ;  /* 0x00016e00ff987b82 */ /* 0x000e220000000a00 */
[----:B------:R-:W-:-:S07]  /*33d0*/  ULDC.64 UR4, c[0x0][0x5c0] ;  /* 0x0001700000047ab9 */ /* 0x000fce0000000a00 */
[----:B------:R-:W1:Y:S08]  /*33e0*/  LDC.64 R150, c[0x0][0x5b0] ;  /* 0x00016c00ff967b82 */ /* 0x000e700000000a00 */
[----:B------:R-:W2:Y:S01]  /*33f0*/  LDC.64 R10, c[0x0][0x5a8] ;  /* 0x00016a00ff0a7b82 */ /* 0x000ea20000000a00 */
[-C--:B0-----:R-:W-:Y:S02]  /*3400*/  IMAD R4, R21, R152.reuse, RZ ;  /* 0x0000009815047224 */ /* 0x081fe400078e02ff */
[----:B------:R-:W-:-:S04]  /*3410*/  IMAD.WIDE.U32 R154, R23, R152, R14 ;  /* 0x00000098179a7225 */ /* 0x000fc800078e000e */
[----:B------:R-:W-:Y:S02]  /*3420*/  IMAD R153, R23, R153, R4 ;  /* 0x0000009917997224 */ /* 0x000fe400078e0204 */
[-C--:B-1----:R-:W-:Y:S02]  /*3430*/  IMAD R6, R7, R150.reuse, RZ ;  /* 0x0000009607067224 */ /* 0x082fe400078e02ff */
[----:B------:R-:W-:Y:S02]  /*3440*/  IMAD.IADD R157, R155, 0x1, R153 ;  /* 0x000000019b9d7824 */ /* 0x000fe400078e0299 */
[----:B------:R-:W-:Y:S02]  /*3450*/  IMAD.MOV.U32 R156, RZ, RZ, R154 ;  /* 0x000000ffff9c7224 */ /* 0x000fe400078e009a */
[C---:B------:R-:W-:Y:S02]  /*3460*/  IMAD R161, R159.reuse, R151, R6 ;  /* 0x000000979fa17224 */ /* 0x040fe400078e0206 */
[----:B------:R-:W-:-:S04]  /*3470*/  IMAD.WIDE.U32 R4, R159, R150, R156 ;  /* 0x000000969f047225 */ /* 0x000fc800078e009c */
[----:B------:R-:W-:Y:S01]  /*3480*/  IMAD.IADD R5, R5, 0x1, R161 ;  /* 0x0000000105057824 */ /* 0x000fe200078e02a1 */
[----:B--2---:R-:W-:-:S04]  /*3490*/  LEA R8, P1, R4, R10, 0x1 ;  /* 0x0000000a04087211 */ /* 0x004fc800078208ff */
[----:B------:R-:W-:-:S05]  /*34a0*/  LEA.HI.X R9, R4, R11, R5, 0x1, P1 ;  /* 0x0000000b04097211 */ /* 0x000fca00008f0c05 */
[----:B------:R-:W2:Y:S01]  /*34b0*/  @P0 LDG.E.LTC128B.U16 R158, desc[UR36][R8.64] ;  /* 0x00000024089e0981 */ /* 0x000ea2000c1e1520 */
[----:B------:R-:W-:Y:S01]  /*34c0*/  IMAD.WIDE.U32 R4, R159, R150, R14 ;  /* 0x000000969f047225 */ /* 0x000fe200078e000e */
[----:B------:R-:W-:Y:S01]  /*34d0*/  BSSY B1, `(.L_x_36) ;  /* 0x0000012000017945 */ /* 0x000fe20003800000 */
[----:B------:R-:W-:Y:S02]  /*34e0*/  SHF.L.U64.HI R149, R150, 0x3, R151 ;  /* 0x0000000396957819 */ /* 0x000fe40000010297 */
[----:B------:R-:W-:Y:S02]  /*34f0*/  IMAD.IADD R5, R161, 0x1, R5 ;  /* 0x00000001a1057824 */ /* 0x000fe400078e0205 */
[----:B------:R-:W-:-:S04]  /*3500*/  IMAD.WIDE.U32 R20, R23, R152, R4 ;  /* 0x0000009817147225 */ /* 0x000fc800078e0004 */
[----:B------:R-:W-:Y:S01]  /*3510*/  IMAD.IADD R5, R153, 0x1, R21 ;  /* 0x0000000199057824 */ /* 0x000fe200078e0215 */
[----:B------:R-:W-:-:S04]  /*3520*/  LEA R4, P2, R20, R10, 0x1 ;  /* 0x0000000a14047211 */ /* 0x000fc800078408ff */
[----:B------:R-:W-:Y:S01]  /*3530*/  LEA.HI.X R5, R20, R11, R5, 0x1, P2 ;  /* 0x0000000b14057211 */ /* 0x000fe200010f0c05 */
[----:B--2---:R-:W-:-:S04]  /*3540*/  IMAD.U32 R6, R158, 0x10000, RZ ;  /* 0x000100009e067824 */ /* 0x004fc800078e00ff */
[----:B------:R-:W-:Y:S01]  /*3550*/  FMUL R7, R6, R145 ;  /* 0x0000009106077220 */ /* 0x000fe20000400000 */
[----:B------:R-:W-:-:S03]  /*3560*/  LEA R6, P1, R148, UR4, 0x1 ;  /* 0x0000000494067c11 */ /* 0x000fc6000f8208ff */
[----:B------:R-:W-:-:S05]  /*3570*/  FFMA R7, R136, R146, R7 ;  /* 0x0000009288077223 */ /* 0x000fca0000000007 */
[----:B------:R-:W-:Y:S02]  /*3580*/  F2FP.BF16.F32.PACK_AB R9, RZ, R7 ;  /* 0x00000007ff09723e */ /* 0x000fe400000010ff */
[----:B------:R-:W-:Y:S01]  /*3590*/  LEA.HI.X R7, R148, UR5, R163, 0x1, P1 ;  /* 0x0000000594077c11 */ /* 0x000fe200088f0ca3 */
[----:B------:R-:W-:Y:S01]  /*35a0*/  IMAD.SHL.U32 R148, R150, 0x8, RZ ;  /* 0x0000000896947824 */ /* 0x000fe200078e00ff */
[----:B------:R-:W-:-:S03]  /*35b0*/  ISETP.GT.AND P1, PT, R3, 0x1, P4 ;  /* 0x000000010300780c */ /* 0x000fc60002724270 */
[----:B------:R0:W-:Y:S10]  /*35c0*/  @P0 STG.E.U16 desc[UR36][R6.64], R9 ;  /* 0x0000000906000986 */ /* 0x0001f4000c101524 */
[----:B------:R-:W-:Y:S05]  /*35d0*/  @!P1 BRA `(.L_x_37) ;  /* 0x0000000000049947 */ /* 0x000fea0003800000 */
[----:B------:R1:W5:Y:S02]  /*35e0*/  LDG.E.LTC128B.U16 R158, desc[UR36][R4.64+0x2] ;  /* 0x00000224049e7981 */ /* 0x000364000c1e1520 */
.L_x_37:
[----:B------:R-:W-:Y:S05]  /*35f0*/  BSYNC B1 ;  /* 0x0000000000017941 */ /* 0x000fea0003800000 */
.L_x_36:
[----:B------:R-:W-:Y:S01]  /*3600*/  IMAD.WIDE.U32 R166, R159, R150, R148 ;  /* 0x000000969fa67225 */ /* 0x000fe200078e0094 */
[----:B------:R-:W-:-:S03]  /*3610*/  ISETP.GT.AND P3, PT, R147, 0x8, PT ;  /* 0x000000089300780c */ /* 0x000fc60003f64270 */
[----:B-----5:R-:W-:Y:S01]  /*3620*/  IMAD.U32 R8, R158, 0x10000, RZ ;  /* 0x000100009e087824 */ /* 0x020fe200078e00ff */
[----:B0-----:R-:W-:Y:S01]  /*3630*/  IADD3 R9, P2, R154, R166, RZ ;  /* 0x000000a69a097210 */ /* 0x001fe20007f5e0ff */
[----:B------:R-:W-:Y:S01]  /*3640*/  IMAD.IADD R169, R161, 0x1, R167 ;  /* 0x00000001a1a97824 */ /* 0x000fe200078e02a7 */
[----:B------:R-:W-:Y:S01]  /*3650*/  ISETP.GT.AND P0, PT, R3, RZ, P3 ;  /* 0x000000ff0300720c */ /* 0x000fe20001f04270 */
[----:B------:R-:W-:Y:S02]  /*3660*/  FMUL R8, R8, R145 ;  /* 0x0000009108087220 */ /* 0x000fe40000400000 */
[----:B------:R-:W-:Y:S02]  /*3670*/  IMAD.X R20, R169, 0x1, R157, P2 ;  /* 0x00000001a9147824 */ /* 0x000fe400010e069d */
[----:B------:R-:W-:Y:S01]  /*3680*/  FFMA R137, R137, R146, R8 ;  /* 0x0000009289897223 */ /* 0x000fe20000000008 */
[----:B------:R-:W-:-:S04]  /*3690*/  LEA R8, P2, R9, R10, 0x1 ;  /* 0x0000000a09087211 */ /* 0x000fc800078408ff */
[----:B------:R-:W-:Y:S02]  /*36a0*/  F2FP.BF16.F32.PACK_AB R137, RZ, R137 ;  /* 0x00000089ff89723e */ /* 0x000fe400000010ff */
[----:B------:R-:W-:-:S03]  /*36b0*/  LEA.HI.X R9, R9, R11, R20, 0x1, P2 ;  /* 0x0000000b09097211 */ /* 0x000fc600010f0c14 */
[----:B------:R0:W-:Y:S04]  /*36c0*/  @P1 STG.E.U16 desc[UR36][R6.64+0x2], R137 ;  /* 0x0000028906001986 */ /* 0x0001e8000c101524 */
[----:B------:R2:W3:Y:S01]  /*36d0*/  @P0 LDG.E.LTC128B.U16 R158, desc[UR36][R8.64] ;  /* 0x00000024089e0981 */ /* 0x0004e2000c1e1520 */
[C---:B------:R-:W-:Y:S01]  /*36e0*/  IMAD.SHL.U32 R163, R12.reuse, 0x10, RZ ;  /* 0x000000100ca37824 */ /* 0x040fe200078e00ff */
[----:B------:R-:W-:Y:S01]  /*36f0*/  SHF.L.U64.HI R165, R12, 0x4, R13 ;  /* 0x000000040ca57819 */ /* 0x000fe2000001020d */
[----:B------:R-:W-:Y:S01]  /*3700*/  BSSY B1, `(.L_x_38) ;  /* 0x0000011000017945 */ /* 0x000fe20003800000 */
[----:B------:R-:W-:-:S05]  /*3710*/  IADD3 R136, P1, R14, R166, RZ ;  /* 0x000000a60e887210 */ /* 0x000fca0007f3e0ff */
[----:B0-----:R-:W-:Y:S01]  /*3720*/  IMAD.X R137, R15, 0x1, R169, P1 ;  /* 0x000000010f897824 */ /* 0x001fe200008e06a9 */
[----:B------:R-:W-:Y:S01]  /*3730*/  ISETP.GT.AND P1, PT, R3, 0x1, P3 ;  /* 0x000000010300780c */ /* 0x000fe20001f24270 */
[----:B------:R-:W-:-:S04]  /*3740*/  IMAD.WIDE.U32 R136, R23, R152, R136 ;  /* 0x0000009817887225 */ /* 0x000fc800078e0088 */
[----:B------:R-:W-:Y:S01]  /*3750*/  IMAD.IADD R137, R153, 0x1, R137 ;  /* 0x0000000199897824 */ /* 0x000fe200078e0289 */
[----:B--2---:R-:W-:-:S04]  /*3760*/  LEA R8, P5, R136, R10, 0x1 ;  /* 0x0000000a88087211 */ /* 0x004fc800078a08ff */
[----:B------:R-:W-:Y:S01]  /*3770*/  LEA.HI.X R9, R136, R11, R137, 0x1, P5 ;  /* 0x0000000b88097211 */ /* 0x000fe200028f0c89 */
[----:B---3--:R-:W-:-:S04]  /*3780*/  IMAD.U32 R20, R158, 0x10000, RZ ;  /* 0x000100009e147824 */ /* 0x008fc800078e00ff */
[----:B------:R-:W-:Y:S01]  /*3790*/  FMUL R21, R20, R145 ;  /* 0x0000009114157220 */ /* 0x000fe20000400000 */
[----:B------:R-:W-:-:S03]  /*37a0*/  IADD3 R20, P2, R163, R6, RZ ;  /* 0x00000006a3147210 */ /* 0x000fc60007f5e0ff */
[----:B------:R-:W-:-:S05]  /*37b0*/  FFMA R21, R138, R146, R21 ;  /* 0x000000928a157223 */ /* 0x000fca0000000015 */
[----:B------:R-:W-:Y:S01]  /*37c0*/  F2FP.BF16.F32.PACK_AB R138, RZ, R21 ;  /* 0x00000015ff8a723e */ /* 0x000fe200000010ff */
[----:B------:R-:W-:-:S05]  /*37d0*/  IMAD.X R21, R165, 0x1, R7, P2 ;  /* 0x00000001a5157824 */ /* 0x000fca00010e0607 */
[----:B------:R0:W-:Y:S01]  /*37e0*/  @P0 STG.E.U16 desc[UR36][R20.64], R138 ;  /* 0x0000008a14000986 */ /* 0x0001e2000c101524 */
[----:B------:R-:W-:Y:S05]  /*37f0*/  @!P1 BRA `(.L_x_39) ;  /* 0x0000000000049947 */ /* 0x000fea0003800000 */
[----:B------:R2:W5:Y:S02]  /*3800*/  LDG.E.LTC128B.U16 R158, desc[UR36][R8.64+0x2] ;  /* 0x00000224089e7981 */ /* 0x000564000c1e1520 */
.L_x_39:
[----:B------:R-:W-:Y:S05]  /*3810*/  BSYNC B1 ;  /* 0x0000000000017941 */ /* 0x000fea0003800000 */
.L_x_38:
[----:B-----5:R-:W-:Y:S01]  /*3820*/  IMAD.U32 R136, R158, 0x10000, RZ ;  /* 0x000100009e887824 */ /* 0x020fe200078e00ff */
[----:B------:R-:W-:Y:S01]  /*3830*/  ISETP.GT.AND P0, PT, R3, 0x8, P4 ;  /* 0x000000080300780c */ /* 0x000fe20002704270 */
[----:B------:R-:W-:Y:S02]  /*3840*/  BSSY B1, `(.L_x_40) ;  /* 0x0000007000017945 */ /* 0x000fe40003800000 */
[----:B------:R-:W-:-:S04]  /*3850*/  FMUL R136, R136, R145 ;  /* 0x0000009188887220 */ /* 0x000fc80000400000 */
[----:B------:R-:W-:-:S05]  /*3860*/  FFMA R136, R139, R146, R136 ;  /* 0x000000928b887223 */ /* 0x000fca0000000088 */
[----:B------:R-:W-:-:S05]  /*3870*/  F2FP.BF16.F32.PACK_AB R136, RZ, R136 ;  /* 0x00000088ff88723e */ /* 0x000fca00000010ff */
[----:B------:R3:W-:Y:S01]  /*3880*/  @P1 STG.E.U16 desc[UR36][R20.64+0x2], R136 ;  /* 0x0000028814001986 */ /* 0x0007e2000c101524 */
[----:B------:R-:W-:Y:S05]  /*3890*/  @!P0 BRA `(.L_x_41) ;  /* 0x0000000000048947 */ /* 0x000fea0003800000 */
[----:B------:R4:W5:Y:S02]  /*38a0*/  LDG.E.LTC128B.U16 R158, desc[UR36][R4.64+0x10] ;  /* 0x00001024049e7981 */ /* 0x000964000c1e1520 */
.L_x_41:
[----:B------:R-:W-:Y:S05]  /*38b0*/  BSYNC B1 ;  /* 0x0000000000017941 */ /* 0x000fea0003800000 */
.L_x_40:
[----:B---3-5:R-:W-:Y:S01]  /*38c0*/  IMAD.U32 R136, R158, 0x10000, RZ ;  /* 0x000100009e887824 */ /* 0x028fe200078e00ff */
        /* <DEDUP_REMOVED lines=8> */
.L_x_43:
[----:B------:R-:W-:Y:S05]  /*3950*/  BSYNC B1 ;  /* 0x0000000000017941 */ /* 0x000fea0003800000 */
.L_x_42:
[----:B-----5:R-:W-:Y:S01]  /*3960*/  SHF.L.U32 R136, R158, 0x10, RZ ;  /* 0x000000109e887819 */ /* 0x020fe200000006ff */
[----:B------:R-:W-:Y:S01]  /*3970*/  BSSY B1, `(.L_x_44) ;  /* 0x0000008000017945 */ /* 0x000fe20003800000 */
[----:B------:R-:W-:-:S03]  /*3980*/  ISETP.GT.AND P0, PT, R3, 0x8, P3 ;  /* 0x000000080300780c */ /* 0x000fc60001f04270 */
[----:B------:R-:W-:-:S04]  /*3990*/  FMUL R136, R136, R145 ;  /* 0x0000009188887220 */ /* 0x000fc80000400000 */
[----:B------:R-:W-:-:S05]  /*39a0*/  FFMA R136, R141, R146, R136 ;  /* 0x000000928d887223 */ /* 0x000fca0000000088 */
[----:B------:R-:W-:-:S05]  /*39b0*/  F2FP.BF16.F32.PACK_AB R136, RZ, R136 ;  /* 0x00000088ff88723e */ /* 0x000fca00000010ff */
[----:B------:R0:W-:Y:S01]  /*39c0*/  @P1 STG.E.U16 desc[UR36][R6.64+0x12], R136 ;  /* 0x0000128806001986 */ /* 0x0001e2000c101524 */
[----:B------:R-:W-:Y:S05]  /*39d0*/  @!P0 BRA `(.L_x_45) ;  /* 0x0000000000048947 */ /* 0x000fea0003800000 */
[----:B------:R0:W5:Y:S02]  /*39e0*/  LDG.E.LTC128B.U16 R158, desc[UR36][R8.64+0x10] ;  /* 0x00001024089e7981 */ /* 0x000164000c1e1520 */
.L_x_45:
[----:B------:R-:W-:Y:S05]  /*39f0*/  BSYNC B1 ;  /* 0x0000000000017941 */ /* 0x000fea0003800000 */
.L_x_44:
[----:B0----5:R-:W-:Y:S01]  /*3a00*/  IMAD.U32 R136, R158, 0x10000, RZ ;  /* 0x000100009e887824 */ /* 0x021fe200078e00ff */
[----:B------:R-:W-:Y:S01]  /*3a10*/  ISETP.GT.AND P1, PT, R3, 0x9, P3 ;  /* 0x000000090300780c */ /* 0x000fe20001f24270 */
[----:B------:R-:W-:Y:S02]  /*3a20*/  BSSY B1, `(.L_x_46) ;  /* 0x0000007000017945 */ /* 0x000fe40003800000 */
[----:B---3--:R-:W-:-:S04]  /*3a30*/  FMUL R137, R136, R145 ;  /* 0x0000009188897220 */ /* 0x008fc80000400000 */
[----:B------:R-:W-:-:S05]  /*3a40*/  FFMA R137, R142, R146, R137 ;  /* 0x000000928e897223 */ /* 0x000fca0000000089 */
[----:B------:R-:W-:-:S05]  /*3a50*/  F2FP.BF16.F32.PACK_AB R137, RZ, R137 ;  /* 0x00000089ff89723e */ /* 0x000fca00000010ff */
[----:B------:R0:W-:Y:S01]  /*3a60*/  @P0 STG.E.U16 desc[UR36][R20.64+0x10], R137 ;  /* 0x0000108914000986 */ /* 0x0001e2000c101524 */
[----:B------:R-:W-:Y:S05]  /*3a70*/  @!P1 BRA `(.L_x_47) ;  /* 0x0000000000049947 */ /* 0x000fea0003800000 */
[----:B------:R3:W5:Y:S02]  /*3a80*/  LDG.E.LTC128B.U16 R158, desc[UR36][R8.64+0x12] ;  /* 0x00001224089e7981 */ /* 0x000764000c1e1520 */
.L_x_47:
[----:B------:R-:W-:Y:S05]  /*3a90*/  BSYNC B1 ;  /* 0x0000000000017941 */ /* 0x000fea0003800000 */
.L_x_46:
[----:B------:R-:W-:Y:S01]  /*3aa0*/  IMAD.MOV.U32 R138, RZ, RZ, R166 ;  /* 0x000000ffff8a7224 */ /* 0x000fe200078e00a6 */
[----:B------:R-:W-:Y:S01]  /*3ab0*/  ISETP.GT.AND P2, PT, R147, 0x80, PT ;  /* 0x000000809300780c */ /* 0x000fe20003f44270 */
[----:B------:R-:W-:Y:S01]  /*3ac0*/  IMAD.MOV.U32 R139, RZ, RZ, R169 ;  /* 0x000000ffff8b7224 */ /* 0x000fe200078e00a9 */
[C---:B-----5:R-:W-:Y:S01]  /*3ad0*/  PRMT R164, R158.reuse, 0x7610, R164 ;  /* 0x000076109ea47816 */ /* 0x060fe200000000a4 */
[----:B------:R-:W-:Y:S01]  /*3ae0*/  IMAD.U32 R136, R158, 0x10000, RZ ;  /* 0x000100009e887824 */ /* 0x000fe200078e00ff */
[----:B------:R-:W-:Y:S01]  /*3af0*/  ISETP.GT.AND P0, PT, R3, RZ, P2 ;  /* 0x000000ff0300720c */ /* 0x000fe20001704270 */
[----:B------:R-:W-:-:S04]  /*3b00*/  IMAD.WIDE.U32 R138, R150, 0x78, R138 ;  /* 0x00000078968a7825 */ /* 0x000fc800078e008a */
[----:B------:R-:W-:Y:S01]  /*3b10*/  FMUL R136, R136, R145 ;  /* 0x0000009188887220 */ /* 0x000fe20000400000 */
[----:B------:R-:W-:Y:S01]  /*3b20*/  IMAD R151, R151, 0x78, RZ ;  /* 0x0000007897977824 */ /* 0x000fe200078e02ff */
[----:B0-----:R-:W-:Y:S02]  /*3b30*/  IADD3 R137, P5, R154, R138, RZ ;  /* 0x0000008a9a897210 */ /* 0x001fe40007fbe0ff */
[----:B------:R-:W-:Y:S01]  /*3b40*/  FFMA R143, R143, R146, R136 ;  /* 0x000000928f8f7223 */ /* 0x000fe20000000088 */
[----:B------:R-:W-:-:S04]  /*3b50*/  IMAD.IADD R177, R139, 0x1, R151 ;  /* 0x000000018bb17824 */ /* 0x000fc800078e0297 */
[----:B------:R-:W-:Y:S01]  /*3b60*/  F2FP.BF16.F32.PACK_AB R143, RZ, R143 ;  /* 0x0000008fff8f723e */ /* 0x000fe200000010ff */
[----:B------:R-:W-:Y:S01]  /*3b70*/  IMAD.X R140, R177, 0x1, R157, P5 ;  /* 0x00000001b18c7824 */ /* 0x000fe200028e069d */
[----:B------:R-:W-:-:S03]  /*3b80*/  LEA R136, P5, R137, R10, 0x1 ;  /* 0x0000000a89887211 */ /* 0x000fc600078a08ff */
[----:B------:R0:W-:Y:S01]  /*3b90*/  @P1 STG.E.U16 desc[UR36][R20.64+0x12], R143 ;  /* 0x0000128f14001986 */ /* 0x0001e2000c101524 */
[----:B------:R-:W-:-:S05]  /*3ba0*/  LEA.HI.X R137, R137, R11, R140, 0x1, P5 ;  /* 0x0000000b89897211 */ /* 0x000fca00028f0c8c */
[----:B------:R1:W2:Y:S01]  /*3bb0*/  @P0 LDG.E.LTC128B.U16 R164, desc[UR36][R136.64] ;  /* 0x0000002488a40981 */ /* 0x0002a2000c1e1520 */
[----:B------:R-:W-:Y:S01]  /*3bc0*/  IMAD.WIDE.U32 R166, R150, 0x78, R148 ;  /* 0x0000007896a67825 */ /* 0x000fe200078e0094 */
[----:B------:R-:W-:Y:S03]  /*3bd0*/  BSSY B1, `(.L_x_48) ;  /* 0x0000018000017945 */ /* 0x000fe60003800000 */
[----:B------:R-:W-:Y:S02]  /*3be0*/  IMAD.MOV.U32 R142, RZ, RZ, R166 ;  /* 0x000000ffff8e7224 */ /* 0x000fe400078e00a6 */
[----:B0-----:R-:W-:Y:S02]  /*3bf0*/  IMAD.IADD R143, R151, 0x1, R167 ;  /* 0x00000001978f7824 */ /* 0x001fe400078e02a7 */
[----:B------:R-:W-:Y:S02]  /*3c00*/  IMAD.MOV.U32 R172, RZ, RZ, R20 ;  /* 0x000000ffffac7224 */ /* 0x000fe400078e0014 */
[----:B------:R-:W-:-:S04]  /*3c10*/  IMAD.WIDE.U32 R140, R159, R150, R142 ;  /* 0x000000969f8c7225 */ /* 0x000fc800078e008e */
[----:B------:R-:W-:Y:S01]  /*3c20*/  IMAD.MOV.U32 R173, RZ, RZ, R21 ;  /* 0x000000ffffad7224 */ /* 0x000fe200078e0015 */
[----:B------:R-:W-:Y:S01]  /*3c30*/  IADD3 R140, P1, R14, R140, RZ ;  /* 0x0000008c0e8c7210 */ /* 0x000fe20007f3e0ff */
[----:B------:R-:W-:Y:S02]  /*3c40*/  IMAD R171, R13, 0xf0, RZ ;  /* 0x000000f00dab7824 */ /* 0x000fe400078e02ff */
[----:B------:R-:W-:Y:S01]  /*3c50*/  IMAD.WIDE.U32 R172, R12, 0xf0, R172 ;  /* 0x000000f00cac7825 */ /* 0x000fe200078e00ac */
[----:B------:R-:W-:Y:S02]  /*3c60*/  IADD3.X R141, R15, R161, R141, P1, !PT ;  /* 0x000000a10f8d7210 */ /* 0x000fe40000ffe48d */
[----:B------:R-:W-:Y:S01]  /*3c70*/  ISETP.GT.AND P1, PT, R3, 0x1, P2 ;  /* 0x000000010300780c */ /* 0x000fe20001724270 */
[----:B------:R-:W-:Y:S02]  /*3c80*/  @P0 IMAD.MOV.U32 R168, RZ, RZ, R172 ;  /* 0x000000ffffa80224 */ /* 0x000fe400078e00ac */
[----:B------:R-:W-:-:S03]  /*3c90*/  IMAD.WIDE.U32 R140, R23, R152, R140 ;  /* 0x00000098178c7225 */ /* 0x000fc600078e008c */
[----:B-1----:R-:W-:Y:S01]  /*3ca0*/  LEA R136, P5, R140, R10, 0x1 ;  /* 0x0000000a8c887211 */ /* 0x002fe200078a08ff */
[----:B--2---:R-:W-:-:S04]  /*3cb0*/  IMAD.U32 R158, R164, 0x10000, RZ ;  /* 0x00010000a49e7824 */ /* 0x004fc800078e00ff */
[----:B------:R-:W-:-:S04]  /*3cc0*/  FMUL R169, R158, R145 ;  /* 0x000000919ea97220 */ /* 0x000fc80000400000 */
[----:B------:R-:W-:Y:S01]  /*3cd0*/  FFMA R169, R128, R146, R169 ;  /* 0x0000009280a97223 */ /* 0x000fe200000000a9 */
[----:B------:R-:W-:-:S04]  /*3ce0*/  IMAD.IADD R128, R153, 0x1, R141 ;  /* 0x0000000199807824 */ /* 0x000fc800078e028d */
[----:B------:R-:W-:Y:S01]  /*3cf0*/  F2FP.BF16.F32.PACK_AB R141, RZ, R169 ;  /* 0x000000a9ff8d723e */ /* 0x000fe200000010ff */
[----:B------:R-:W-:Y:S01]  /*3d00*/  IMAD.IADD R169, R173, 0x1, R171 ;  /* 0x00000001ada97824 */ /* 0x000fe200078e02ab */
[----:B------:R-:W-:-:S04]  /*3d10*/  LEA.HI.X R137, R140, R11, R128, 0x1, P5 ;  /* 0x0000000b8c897211 */ /* 0x000fc800028f0c80 */
[----:B------:R0:W-:Y:S01]  /*3d20*/  @P0 STG.E.U16 desc[UR36][R168.64], R141 ;  /* 0x0000008da8000986 */ /* 0x0001e2000c101524 */
[----:B------:R-:W-:Y:S05]  /*3d30*/  @!P1 BRA `(.L_x_49) ;  /* 0x0000000000049947 */ /* 0x000fea0003800000 */
[----:B------:R1:W5:Y:S02]  /*3d40*/  LDG.E.LTC128B.U16 R164, desc[UR36][R136.64+0x2] ;  /* 0x0000022488a47981 */ /* 0x000364000c1e1520 */
.L_x_49:
[----:B------:R-:W-:Y:S05]  /*3d50*/  BSYNC B1 ;  /* 0x0000000000017941 */ /* 0x000fea0003800000 */
.L_x_48:
[----:B-----5:R-:W-:Y:S01]  /*3d60*/  IMAD.U32 R128, R164, 0x10000, RZ ;  /* 0x00010000a4807824 */ /* 0x020fe200078e00ff */
[----:B------:R-:W-:Y:S01]  /*3d70*/  IADD3 R178, P0, R148, R138, RZ ;  /* 0x0000008a94b27210 */ /* 0x000fe20007f1e0ff */
[C---:B------:R-:W-:Y:S01]  /*3d80*/  IMAD.SHL.U32 R175, R12.reuse, 0x200, RZ ;  /* 0x000002000caf7824 */ /* 0x040fe200078e00ff */
[----:B------:R-:W-:Y:S01]  /*3d90*/  SHF.L.U64.HI R173, R12, 0x9, R13 ;  /* 0x000000090cad7819 */ /* 0x000fe2000001020d */
[----:B------:R-:W-:Y:S01]  /*3da0*/  FMUL R128, R128, R145 ;  /* 0x0000009180807220 */ /* 0x000fe20000400000 */
[----:B------:R-:W-:Y:S01]  /*3db0*/  ISETP.GT.AND P6, PT, R147, 0x88, PT ;  /* 0x000000889300780c */ /* 0x000fe20003fc4270 */
[----:B------:R-:W-:Y:S01]  /*3dc0*/  IMAD.X R179, R177, 0x1, R149, P0 ;  /* 0x00000001b1b37824 */ /* 0x000fe200000e0695 */
[----:B------:R-:W-:Y:S01]  /*3dd0*/  IADD3 R138, P0, P5, R163, R6, R175 ;  /* 0x00000006a38a7210 */ /* 0x000fe20007d1e0af */
[----:B------:R-:W-:Y:S01]  /*3de0*/  FFMA R139, R129, R146, R128 ;  /* 0x00000092818b7223 */ /* 0x000fe20000000080 */
[----:B------:R-:W-:Y:S01]  /*3df0*/  IMAD.WIDE.U32 R128, R12, 0xf0, R20 ;  /* 0x000000f00c807825 */ /* 0x000fe200078e0014 */
[----:B------:R-:W-:Y:S03]  /*3e00*/  BSSY B1, `(.L_x_50) ;  /* 0x0000016000017945 */ /* 0x000fe60003800000 */
[----:B------:R-:W-:Y:S01]  /*3e10*/  F2FP.BF16.F32.PACK_AB R139, RZ, R139 ;  /* 0x0000008bff8b723e */ /* 0x000fe200000010ff */
[----:B0-----:R-:W-:-:S02]  /*3e20*/  IMAD.IADD R141, R171, 0x1, R129 ;  /* 0x00000001ab8d7824 */ /* 0x001fc400078e0281 */
[----:B------:R-:W-:Y:S01]  /*3e30*/  @P1 IMAD.MOV.U32 R140, RZ, RZ, R128 ;  /* 0x000000ffff8c1224 */ /* 0x000fe200078e0080 */
[----:B------:R-:W-:Y:S01]  /*3e40*/  PRMT R176, R139, 0x7610, R176 ;  /* 0x000076108bb07816 */ /* 0x000fe200000000b0 */
[----:B------:R-:W-:Y:S01]  /*3e50*/  IMAD.WIDE.U32 R170, R150, 0x78, R178 ;  /* 0x0000007896aa7825 */ /* 0x000fe200078e00b2 */
[----:B------:R-:W-:Y:S02]  /*3e60*/  IADD3.X R139, R165, R7, R173, P0, P5 ;  /* 0x00000007a58b7210 */ /* 0x000fe400007ea4ad */
[----:B------:R-:W-:Y:S01]  /*3e70*/  IADD3 R167, P0, R178, R154, RZ ;  /* 0x0000009ab2a77210 */ /* 0x000fe20007f1e0ff */
[----:B------:R0:W-:Y:S01]  /*3e80*/  @P1 STG.E.U16 desc[UR36][R140.64+0x2], R176 ;  /* 0x000002b08c001986 */ /* 0x0001e2000c101524 */
[----:B------:R-:W-:Y:S01]  /*3e90*/  IMAD.IADD R177, R151, 0x1, R171 ;  /* 0x0000000197b17824 */ /* 0x000fe200078e02ab */
[----:B------:R-:W-:Y:S02]  /*3ea0*/  IADD3 R158, P1, P5, R154, R170, R148 ;  /* 0x000000aa9a9e7210 */ /* 0x000fe40007d3e094 */
[----:B------:R-:W-:Y:S01]  /*3eb0*/  IMAD.X R174, R179, 0x1, R157, P0 ;  /* 0x00000001b3ae7824 */ /* 0x000fe200000e069d */
[----:B------:R-:W-:-:S02]  /*3ec0*/  IADD3 R166, P0, R148, R166, RZ ;  /* 0x000000a694a67210 */ /* 0x000fc40007f1e0ff */
[----:B------:R-:W-:Y:S02]  /*3ed0*/  IADD3.X R160, R157, R177, R149, P1, P5 ;  /* 0x000000b19da07210 */ /* 0x000fe40000fea495 */
[----:B------:R-:W-:-:S04]  /*3ee0*/  LEA R178, P1, R167, R10, 0x1 ;  /* 0x0000000aa7b27211 */ /* 0x000fc800078208ff */
[----:B------:R-:W-:Y:S02]  /*3ef0*/  LEA.HI.X R179, R167, R11, R174, 0x1, P1 ;  /* 0x0000000ba7b37211 */ /* 0x000fe400008f0cae */
[----:B------:R-:W-:Y:S02]  /*3f00*/  ISETP.GT.AND P1, PT, R3, RZ, P6 ;  /* 0x000000ff0300720c */ /* 0x000fe40003724270 */
[----:B------:R-:W-:Y:S01]  /*3f10*/  P2R R167, PR, RZ, 0x40 ;  /* 0x00000040ffa77803 */ /* 0x000fe20000000000 */
[----:B------:R-:W-:Y:S01]  /*3f20*/  IMAD.X R167, R143, 0x1, R149, P0 ;  /* 0x000000018fa77824 */ /* 0x000fe200000e0695 */
[----:B------:R-:W-:-:S09]  /*3f30*/  IADD3 R180, P0, R163, R172, RZ ;  /* 0x000000aca3b47210 */ /* 0x000fd20007f1e0ff */
[----:B0-----:R-:W-:Y:S05]  /*3f40*/  @!P1 BRA `(.L_x_51) ;  /* 0x0000000000049947 */ /* 0x001fea0003800000 */
[----:B------:R0:W5:Y:S02]  /*3f50*/  LDG.E.LTC128B.U16 R164, desc[UR36][R178.64] ;  /* 0x00000024b2a47981 */ /* 0x000164000c1e1520 */
.L_x_51:
[----:B------:R-:W-:Y:S05]  /*3f60*/  BSYNC B1 ;  /* 0x0000000000017941 */ /* 0x000fea0003800000 */
.L_x_50:
[----:B-----5:R-:W-:Y:S01]  /*3f70*/  IMAD.U32 R168, R164, 0x10000, RZ ;  /* 0x00010000a4a87824 */ /* 0x020fe200078e00ff */
[----:B------:R-:W-:Y:S01]  /*3f80*/  BSSY B1, `(.L_x_52) ;  /* 0x0000010000017945 */ /* 0x000fe20003800000 */
[----:B------:R-:W-:Y:S02]  /*3f90*/  IMAD.X R181, R169, 0x1, R165, P0 ;  /* 0x00000001a9b57824 */ /* 0x000fe400000e06a5 */
[----:B------:R-:W-:Y:S01]  /*3fa0*/  FMUL R169, R168, R145 ;  /* 0x00000091a8a97220 */ /* 0x000fe20000400000 */
[----:B0-----:R-:W-:-:S04]  /*3fb0*/  IMAD.WIDE.U32 R178, R159, R150, R166 ;  /* 0x000000969fb27225 */ /* 0x001fc800078e00a6 */
[----:B------:R-:W-:Y:S01]  /*3fc0*/  FFMA R169, R130, R146, R169 ;  /* 0x0000009282a97223 */ /* 0x000fe200000000a9 */
[----:B------:R-:W-:-:S04]  /*3fd0*/  IADD3 R178, P0, R14, R178, RZ ;  /* 0x000000b20eb27210 */ /* 0x000fc80007f1e0ff */
[----:B------:R-:W-:Y:S02]  /*3fe0*/  F2FP.BF16.F32.PACK_AB R169, RZ, R169 ;  /* 0x000000a9ffa9723e */ /* 0x000fe400000010ff */
[----:B------:R-:W-:-:S03]  /*3ff0*/  IADD3.X R179, R15, R161, R179, P0, !PT ;  /* 0x000000a10fb37210 */ /* 0x000fc600007fe4b3 */
[----:B------:R0:W-:Y:S01]  /*4000*/  @P1 STG.E.U16 desc[UR36][R180.64], R169 ;  /* 0x000000a9b4001986 */ /* 0x0001e2000c101524 */
[----:B------:R-:W-:Y:S01]  /*4010*/  ISETP.GT.AND P1, PT, R3, 0x1, P6 ;  /* 0x000000010300780c */ /* 0x000fe20003724270 */
[----:B------:R-:W-:-:S04]  /*4020*/  IMAD.WIDE.U32 R178, R23, R152, R178 ;  /* 0x0000009817b27225 */ /* 0x000fc800078e00b2 */
[----:B------:R-:W-:Y:S01]  /*4030*/  IMAD.IADD R130, R153, 0x1, R179 ;  /* 0x0000000199827824 */ /* 0x000fe200078e02b3 */
[----:B------:R-:W-:-:S04]  /*4040*/  LEA R168, P0, R178, R10, 0x1 ;  /* 0x0000000ab2a87211 */ /* 0x000fc800078008ff */
[----:B0-----:R-:W-:-:S03]  /*4050*/  LEA.HI.X R169, R178, R11, R130, 0x1, P0 ;  /* 0x0000000bb2a97211 */ /* 0x001fc600000f0c82 */
[----:B------:R-:W-:Y:S06]  /*4060*/  @!P1 BRA `(.L_x_53) ;  /* 0x0000000000049947 */ /* 0x000fec0003800000 */
[----:B------:R0:W5:Y:S02]  /*4070*/  LDG.E.LTC128B.U16 R164, desc[UR36][R168.64+0x2] ;  /* 0x00000224a8a47981 */ /* 0x000164000c1e1520 */
.L_x_53:
[----:B------:R-:W-:Y:S05]  /*4080*/  BSYNC B1 ;  /* 0x0000000000017941 */ /* 0x000fea0003800000 */
.L_x_52:
[----:B-----5:R-:W-:Y:S01]  /*4090*/  IMAD.U32 R130, R164, 0x10000, RZ ;  /* 0x00010000a4827824 */ /* 0x020fe200078e00ff */
[----:B------:R-:W-:Y:S03]  /*40a0*/  BSSY B1, `(.L_x_54) ;  /* 0x000000a000017945 */ /* 0x000fe60003800000 */
[----:B------:R-:W-:-:S04]  /*40b0*/  FMUL R130, R130, R145 ;  /* 0x0000009182827220 */ /* 0x000fc80000400000 */
[----:B------:R-:W-:Y:S01]  /*40c0*/  FFMA R131, R131, R146, R130 ;  /* 0x0000009283837223 */ /* 0x000fe20000000082 */
[----:B------:R-:W-:-:S04]  /*40d0*/  IADD3 R130, P0, R163, R128, RZ ;  /* 0x00000080a3827210 */ /* 0x000fc80007f1e0ff */
[----:B------:R-:W-:Y:S01]  /*40e0*/  F2FP.BF16.F32.PACK_AB R172, RZ, R131 ;  /* 0x00000083ffac723e */ /* 0x000fe200000010ff */
[----:B------:R-:W-:Y:S01]  /*40f0*/  IMAD.X R131, R141, 0x1, R165, P0 ;  /* 0x000000018d837824 */ /* 0x000fe200000e06a5 */
[----:B------:R-:W-:-:S04]  /*4100*/  ISETP.GT.AND P0, PT, R3, 0x8, P2 ;  /* 0x000000080300780c */ /* 0x000fc80001704270 */
[----:B------:R2:W-:Y:S09]  /*4110*/  @P1 STG.E.U16 desc[UR36][R130.64+0x2], R172 ;  /* 0x000002ac82001986 */ /* 0x0005f2000c101524 */
[----:B------:R-:W-:Y:S05]  /*4120*/  @!P0 BRA `(.L_x_55) ;  /* 0x0000000000048947 */ /* 0x000fea0003800000 */
[----:B------:R0:W5:Y:S02]  /*4130*/  LDG.E.LTC128B.U16 R164, desc[UR36][R136.64+0x10] ;  /* 0x0000102488a47981 */ /* 0x000164000c1e1520 */
.L_x_55:
[----:B------:R-:W-:Y:S05]  /*4140*/  BSYNC B1 ;  /* 0x0000000000017941 */ /* 0x000fea0003800000 */
.L_x_54:
[----:B--2--5:R-:W-:Y:S01]  /*4150*/  IMAD.U32 R172, R164, 0x10000, RZ ;  /* 0x00010000a4ac7824 */ /* 0x024fe200078e00ff */
[----:B------:R-:W-:Y:S01]  /*4160*/  ISETP.GT.AND P1, PT, R3, 0x9, P2 ;  /* 0x000000090300780c */ /* 0x000fe20001724270 */
[----:B------:R-:W-:Y:S01]  /*4170*/  @P0 IMAD.MOV.U32 R178, RZ, RZ, R128 ;  /* 0x000000ffffb20224 */ /* 0x000fe200078e0080 */
[----:B------:R-:W-:Y:S01]  /*4180*/  BSSY B1, `(.L_x_56) ;  /* 0x0000009000017945 */ /* 0x000fe20003800000 */
[----:B------:R-:W-:-:S04]  /*4190*/  FMUL R179, R172, R145 ;  /* 0x00000091acb37220 */ /* 0x000fc80000400000 */
[----:B------:R-:W-:-:S05]  /*41a0*/  FFMA R179, R132, R146, R179 ;  /* 0x0000009284b37223 */ /* 0x000fca00000000b3 */
[----:B------:R-:W-:-:S04]  /*41b0*/  F2FP.BF16.F32.PACK_AB R179, RZ, R179 ;  /* 0x000000b3ffb3723e */ /* 0x000fc800000010ff */
[----:B------:R-:W-:Y:S01]  /*41c0*/  PRMT R132, R179, 0x7610, R132 ;  /* 0x00007610b3847816 */ /* 0x000fe20000000084 */
[----:B------:R-:W-:-:S05]  /*41d0*/  @P0 IMAD.MOV.U32 R179, RZ, RZ, R141 ;  /* 0x000000ffffb30224 */ /* 0x000fca00078e008d */
[----:B------:R2:W-:Y:S01]  /*41e0*/  @P0 STG.E.U16 desc[UR36][R178.64+0x10], R132 ;  /* 0x00001084b2000986 */ /* 0x0005e2000c101524 */
[----:B------:R-:W-:Y:S05]  /*41f0*/  @!P1 BRA `(.L_x_57) ;  /* 0x0000000000049947 */ /* 0x000fea0003800000 */
[----:B------:R0:W5:Y:S02]  /*4200*/  LDG.E.LTC128B.U16 R164, desc[UR36][R136.64+0x12] ;  /* 0x0000122488a47981 */ /* 0x000164000c1e1520 */
.L_x_57:
[----:B------:R-:W-:Y:S05]  /*4210*/  BSYNC B1 ;  /* 0x0000000000017941 */ /* 0x000fea0003800000 */
.L_x_56:
[----:B--2--5:R-:W-:Y:S01]  /*4220*/  IMAD.U32 R132, R164, 0x10000, RZ ;  /* 0x00010000a4847824 */ /* 0x024fe200078e00ff */
[----:B------:R-:W-:Y:S01]  /*4230*/  ISETP.GT.AND P0, PT, R3, 0x8, P6 ;  /* 0x000000080300780c */ /* 0x000fe20003704270 */
[----:B------:R-:W-:Y:S02]  /*4240*/  BSSY B1, `(.L_x_58) ;  /* 0x000000a000017945 */ /* 0x000fe40003800000 */
[----:B------:R-:W-:-:S04]  /*4250*/  FMUL R132, R132, R145 ;  /* 0x0000009184847220 */ /* 0x000fc80000400000 */
[----:B------:R-:W-:Y:S01]  /*4260*/  FFMA R132, R133, R146, R132 ;  /* 0x0000009285847223 */ /* 0x000fe20000000084 */
[----:B------:R-:W-:-:S04]  /*4270*/  @P1 IMAD.MOV.U32 R133, RZ, RZ, R141 ;  /* 0x000000ffff851224 */ /* 0x000fc800078e008d */
[----:B------:R-:W-:-:S04]  /*4280*/  F2FP.BF16.F32.PACK_AB R132, RZ, R132 ;  /* 0x00000084ff84723e */ /* 0x000fc800000010ff */
[----:B------:R-:W-:Y:S01]  /*4290*/  PRMT R172, R132, 0x7610, R172 ;  /* 0x0000761084ac7816 */ /* 0x000fe200000000ac */
[----:B------:R-:W-:-:S05]  /*42a0*/  @P1 IMAD.MOV.U32 R132, RZ, RZ, R128 ;  /* 0x000000ffff841224 */ /* 0x000fca00078e0080 */
[----:B------:R2:W-:Y:S01]  /*42b0*/  @P1 STG.E.U16 desc[UR36][R132.64+0x12], R172 ;  /* 0x000012ac84001986 */ /* 0x0005e2000c101524 */
[----:B------:R-:W-:Y:S05]  /*42c0*/  @!P0 BRA `(.L_x_59) ;  /* 0x0000000000048947 */ /* 0x000fea0003800000 */
[----:B------:R0:W5:Y:S02]  /*42d0*/  LDG.E.LTC128B.U16 R164, desc[UR36][R168.64+0x10] ;  /* 0x00001024a8a47981 */ /* 0x000164000c1e1520 */
.L_x_59:
[----:B------:R-:W-:Y:S05]  /*42e0*/  BSYNC B1 ;  /* 0x0000000000017941 */ /* 0x000fea0003800000 */
.L_x_58:
[----:B--2--5:R-:W-:Y:S01]  /*42f0*/  IMAD.U32 R132, R164, 0x10000, RZ ;  /* 0x00010000a4847824 */ /* 0x024fe200078e00ff */
[----:B------:R-:W-:Y:S01]  /*4300*/  BSSY B1, `(.L_x_60) ;  /* 0x000000f000017945 */ /* 0x000fe20003800000 */
[----:B------:R-:W-:-:S04]  /*4310*/  IMAD.WIDE.U32 R142, R150, 0x78, R142 ;  /* 0x00000078968e7825 */ /* 0x000fc800078e008e */
[----:B------:R-:W-:Y:S01]  /*4320*/  FMUL R133, R132, R145 ;  /* 0x0000009184857220 */ /* 0x000fe20000400000 */
[----:B------:R-:W-:-:S03]  /*4330*/  IADD3 R132, P1, R148, R142, RZ ;  /* 0x0000008e94847210 */ /* 0x000fc60007f3e0ff */
[----:B------:R-:W-:Y:S01]  /*4340*/  FFMA R134, R134, R146, R133 ;  /* 0x0000009286867223 */ /* 0x000fe20000000085 */
[----:B------:R-:W-:-:S04]  /*4350*/  IADD3.X R133, R149, R151, R143, P1, !PT ;  /* 0x0000009795857210 */ /* 0x000fc80000ffe48f */
[----:B------:R-:W-:Y:S01]  /*4360*/  F2FP.BF16.F32.PACK_AB R134, RZ, R134 ;  /* 0x00000086ff86723e */ /* 0x000fe200000010ff */
[----:B------:R-:W-:-:S04]  /*4370*/  IMAD.WIDE.U32 R132, R159, R150, R132 ;  /* 0x000000969f847225 */ /* 0x000fc800078e0084 */
[----:B------:R2:W-:Y:S01]  /*4380*/  @P0 STG.E.U16 desc[UR36][R130.64+0x10], R134 ;  /* 0x0000108682000986 */ /* 0x0005e2000c101524 */
[----:B------:R-:W-:Y:S02]  /*4390*/  ISETP.GT.AND P0, PT, R3, 0x9, P6 ;  /* 0x000000090300780c */ /* 0x000fe40003704270 */
[----:B------:R-:W-:-:S04]  /*43a0*/  IADD3 R142, P1, R14, R132, RZ ;  /* 0x000000840e8e7210 */ /* 0x000fc80007f3e0ff */
[----:B------:R-:W-:-:S03]  /*43b0*/  IADD3.X R143, R15, R161, R133, P1, !PT ;  /* 0x000000a10f8f7210 */ /* 0x000fc60000ffe485 */
[----:B------:R-:W-:-:S04]  /*43c0*/  IMAD.WIDE.U32 R142, R23, R152, R142 ;  /* 0x00000098178e7225 */ /* 0x000fc800078e008e */
[----:B--2---:R-:W-:Y:S05]  /*43d0*/  @!P0 BRA `(.L_x_61) ;  /* 0x0000000000048947 */ /* 0x004fea0003800000 */
[----:B------:R2:W5:Y:S02]  /*43e0*/  LDG.E.LTC128B.U16 R164, desc[UR36][R168.64+0x12] ;  /* 0x00001224a8a47981 */ /* 0x000564000c1e1520 */
.L_x_61:
[----:B------:R-:W-:Y:S05]  /*43f0*/  BSYNC B1 ;  /* 0x0000000000017941 */ /* 0x000fea0003800000 */
.L_x_60:
[----:B-----5:R-:W-:Y:S01]  /*4400*/  IMAD.U32 R134, R164, 0x10000, RZ ;  /* 0x00010000a4867824 */ /* 0x020fe200078e00ff */
[----:B------:R-:W-:Y:S01]  /*4410*/  LEA R132, P1, R142, R10, 0x1 ;  /* 0x0000000a8e847211 */ /* 0x000fe200078208ff */
[----:B------:R-:W-:Y:S01]  /*4420*/  IMAD.IADD R133, R153, 0x1, R143 ;  /* 0x0000000199857824 */ /* 0x000fe200078e028f */
[----:B------:R-:W-:Y:S01]  /*4430*/  SHF.L.U64.HI R143, R12, 0x8, R13 ;  /* 0x000000080c8f7819 */ /* 0x000fe2000001020d */
[----:B------:R-:W-:Y:S01]  /*4440*/  FMUL R134, R134, R145 ;  /* 0x0000009186867220 */ /* 0x000fe20000400000 */
[----:B------:R-:W-:Y:S02]  /*4450*/  IMAD.SHL.U32 R155, R12, 0x100, RZ ;  /* 0x000001000c9b7824 */ /* 0x000fe400078e00ff */
[----:B------:R-:W-:Y:S01]  /*4460*/  LEA.HI.X R133, R142, R11, R133, 0x1, P1 ;  /* 0x0000000b8e857211 */ /* 0x000fe200008f0c85 */
[----:B------:R-:W-:Y:S01]  /*4470*/  FFMA R134, R135, R146, R134 ;  /* 0x0000009287867223 */ /* 0x000fe20000000086 */
[----:B------:R-:W-:Y:S01]  /*4480*/  IADD3 R154, P1, R154, R170, RZ ;  /* 0x000000aa9a9a7210 */ /* 0x000fe20007f3e0ff */
[----:B------:R-:W-:-:S03]  /*4490*/  IMAD.WIDE.U32 R166, R150, 0x78, R166 ;  /* 0x0000007896a67825 */ /* 0x000fc600078e00a6 */
[----:B------:R-:W-:Y:S01]  /*44a0*/  F2FP.BF16.F32.PACK_AB R135, RZ, R134 ;  /* 0x00000086ff87723e */ /* 0x000fe200000010ff */
[----:B------:R-:W-:Y:S01]  /*44b0*/  IMAD.X R157, R177, 0x1, R157, P1 ;  /* 0x00000001b19d7824 */ /* 0x000fe200008e069d */
[----:B------:R-:W-:-:S04]  /*44c0*/  LEA R156, P1, R154, R10, 0x1 ;  /* 0x0000000a9a9c7211 */ /* 0x000fc800078208ff */
[----:B------:R-:W-:Y:S02]  /*44d0*/  LEA.HI.X R157, R154, R11, R157, 0x1, P1 ;  /* 0x0000000b9a9d7211 */ /* 0x000fe400008f0c9d */
[----:B------:R-:W-:Y:S02]  /*44e0*/  IADD3 R134, P1, R175, R6, RZ ;  /* 0x00000006af867210 */ /* 0x000fe40007f3e0ff */
[----:B------:R-:W-:-:S03]  /*44f0*/  PRMT R154, R135, 0x7610, R154 ;  /* 0x00007610879a7816 */ /* 0x000fc6000000009a */
[----:B------:R-:W-:Y:S02]  /*4500*/  IMAD.X R135, R173, 0x1, R7, P1 ;  /* 0x00000001ad877824 */ /* 0x000fe400008e0607 */
[----:B------:R0:W-:Y:S01]  /*4510*/  @P0 STG.E.U16 desc[UR36][R130.64+0x12], R154 ;  /* 0x0000129a82000986 */ /* 0x0001e2000c101524 */
[----:B------:R-:W-:-:S04]  /*4520*/  IADD3 R12, P0, P1, R163, R128, R155 ;  /* 0x00000080a30c7210 */ /* 0x000fc8000791e09b */
[----:B------:R-:W-:Y:S02]  /*4530*/  IADD3.X R13, R165, R141, R143, P0, P1 ;  /* 0x0000008da50d7210 */ /* 0x000fe400007e248f */
[----:B------:R-:W-:Y:S02]  /*4540*/  IADD3 R148, P0, R148, R166, RZ ;  /* 0x000000a694947210 */ /* 0x000fe40007f1e0ff */
[----:B------:R-:W-:Y:S02]  /*4550*/  ISETP.GT.AND P1, PT, R147, 0x100, PT ;  /* 0x000001009300780c */ /* 0x000fe40003f24270 */
[----:B------:R-:W-:Y:S02]  /*4560*/  IADD3.X R149, R149, R151, R167, P0, !PT ;  /* 0x0000009795957210 */ /* 0x000fe400007fe4a7 */
[----:B------:R-:W-:-:S13]  /*4570*/  ISETP.GT.AND P0, PT, R3, RZ, P1 ;  /* 0x000000ff0300720c */ /* 0x000fda0000f04270 */
[----:B------:R-:W3:Y:S01]  /*4580*/  @P0 LDG.E.LTC128B.U16 R164, desc[UR36][R156.64] ;  /* 0x000000249ca40981 */ /* 0x000ee2000c1e1520 */
[----:B------:R-:W-:Y:S01]  /*4590*/  BSSY B1, `(.L_x_62) ;  /* 0x000000d000017945 */ /* 0x000fe20003800000 */
[----:B---3--:R-:W-:-:S05]  /*45a0*/  SHF.L.U32 R142, R164, 0x10, RZ ;  /* 0x00000010a48e7819 */ /* 0x008fca00000006ff */
[----:B------:R-:W-:-:S04]  /*45b0*/  FMUL R151, R142, R145 ;  /* 0x000000918e977220 */ /* 0x000fc80000400000 */
[----:B------:R-:W-:-:S05]  /*45c0*/  FFMA R151, R120, R146, R151 ;  /* 0x0000009278977223 */ /* 0x000fca0000000097 */
[----:B------:R-:W-:-:S04]  /*45d0*/  F2FP.BF16.F32.PACK_AB R151, RZ, R151 ;  /* 0x00000097ff97723e */ /* 0x000fc800000010ff */
[----:B------:R-:W-:Y:S01]  /*45e0*/  PRMT R120, R151, 0x7610, R120 ;  /* 0x0000761097787816 */ /* 0x000fe20000000078 */
[----:B------:R-:W-:-:S04]  /*45f0*/  IMAD.WIDE.U32 R150, R159, R150, R148 ;  /* 0x000000969f967225 */ /* 0x000fc800078e0094 */
[----:B------:R0:W-:Y:S01]  /*4600*/  @P0 STG.E.U16 desc[UR36][R134.64], R120 ;  /* 0x0000007886000986 */ /* 0x0001e2000c101524 */
[----:B------:R-:W-:-:S04]  /*4610*/  IADD3 R14, P0, R14, R150, RZ ;  /* 0x000000960e0e7210 */ /* 0x000fc80007f1e0ff */
[----:B------:R-:W-:Y:S02]  /*4620*/  IADD3.X R15, R15, R161, R151, P0, !PT ;  /* 0x000000a10f0f7210 */ /* 0x000fe400007fe497 */
[----:B------:R-:W-:-:S13]  /*4630*/  ISETP.GT.AND P0, PT, R3, 0x1, P1 ;  /* 0x000000010300780c */ /* 0x000fda0000f04270 */
[----:B0-----:R-:W-:Y:S05]  /*4640*/  @!P0 BRA `(.L_x_63) ;  /* 0x0000000000048947 */ /* 0x001fea0003800000 */
[----:B------:R0:W5:Y:S02]  /*4650*/  LDG.E.LTC128B.U16 R164, desc[UR36][R132.64+0x2] ;  /* 0x0000022484a47981 */ /* 0x000164000c1e1520 */
.L_x_63:
[----:B------:R-:W-:Y:S05]  /*4660*/  BSYNC B1 ;  /* 0x0000000000017941 */ /* 0x000fea0003800000 */
.L_x_62:
[----:B-----5:R-:W-:Y:S01]  /*4670*/  IMAD.U32 R120, R164, 0x10000, RZ ;  /* 0x00010000a4787824 */ /* 0x020fe200078e00ff */
[----:B------:R-:W-:Y:S03]  /*4680*/  BSSY B1, `(.L_x_64) ;  /* 0x0000012000017945 */ /* 0x000fe60003800000 */
[----:B------:R-:W-:-:S04]  /*4690*/  FMUL R120, R120, R145 ;  /* 0x0000009178787220 */ /* 0x000fc80000400000 */
[----:B------:R-:W-:-:S05]  /*46a0*/  FFMA R120, R121, R146, R120 ;  /* 0x0000009279787223 */ /* 0x000fca0000000078 */
[----:B------:R-:W-:-:S04]  /*46b0*/  F2FP.BF16.F32.PACK_AB R120, RZ, R120 ;  /* 0x00000078ff78723e */ /* 0x000fc800000010ff */
[----:B------:R-:W-:Y:S01]  /*46c0*/  PRMT R142, R120, 0x7610, R142 ;  /* 0x00007610788e7816 */ /* 0x000fe2000000008e */
[----:B------:R-:W-:-:S04]  /*46d0*/  IMAD.WIDE.U32 R120, R23, R152, R14 ;  /* 0x0000009817787225 */ /* 0x000fc800078e000e */
[----:B------:R3:W-:Y:S01]  /*46e0*/  @P0 STG.E.U16 desc[UR36][R134.64+0x2], R142 ;  /* 0x0000028e86000986 */ /* 0x0007e2000c101524 */
[----:B------:R-:W-:Y:S01]  /*46f0*/  LEA R14, P0, R158, R10, 0x1 ;  /* 0x0000000a9e0e7211 */ /* 0x000fe200078008ff */
[----:B------:R-:W-:-:S03]  /*4700*/  IMAD.IADD R153, R153, 0x1, R121 ;  /* 0x0000000199997824 */ /* 0x000fc600078e0279 */
[----:B------:R-:W-:Y:S02]  /*4710*/  LEA.HI.X R15, R158, R11, R160, 0x1, P0 ;  /* 0x0000000b9e0f7211 */ /* 0x000fe400000f0ca0 */
[----:B------:R-:W-:-:S04]  /*4720*/  LEA R10, P0, R120, R10, 0x1 ;  /* 0x0000000a780a7211 */ /* 0x000fc800078008ff */
[----:B------:R-:W-:Y:S02]  /*4730*/  LEA.HI.X R11, R120, R11, R153, 0x1, P0 ;  /* 0x0000000b780b7211 */ /* 0x000fe400000f0c99 */
[----:B------:R-:W-:-:S05]  /*4740*/  IADD3 R120, P0, R134, R163, RZ ;  /* 0x000000a386787210 */ /* 0x000fca0007f1e0ff */
[----:B------:R-:W-:Y:S01]  /*4750*/  IMAD.X R121, R135, 0x1, R165, P0 ;  /* 0x0000000187797824 */ /* 0x000fe200000e06a5 */
[----:B------:R-:W-:-:S04]  /*4760*/  ISETP.GT.AND P0, PT, R147, 0x108, PT ;  /* 0x000001089300780c */ /* 0x000fc80003f04270 */
[----:B------:R-:W-:-:S13]  /*4770*/  ISETP.GT.AND P5, PT, R3, RZ, P0 ;  /* 0x000000ff0300720c */ /* 0x000fda00007a4270 */
[----:B---3--:R-:W-:Y:S05]  /*4780*/  @!P5 BRA `(.L_x_65) ;  /* 0x000000000004d947 */ /* 0x008fea0003800000 */
[----:B------:R3:W5:Y:S02]  /*4790*/  LDG.E.LTC128B.U16 R164, desc[UR36][R14.64] ;  /* 0x000000240ea47981 */ /* 0x000764000c1e1520 */
.L_x_65:
[----:B------:R-:W-:Y:S05]  /*47a0*/  BSYNC B1 ;  /* 0x0000000000017941 */ /* 0x000fea0003800000 */
.L_x_64:
[----:B---3-5:R-:W-:Y:S01]  /*47b0*/  IMAD.U32 R14, R164, 0x10000, RZ ;  /* 0x00010000a40e7824 */ /* 0x028fe200078e00ff */
[----:B------:R-:W-:Y:S03]  /*47c0*/  BSSY B1, `(.L_x_66) ;  /* 0x0000008000017945 */ /* 0x000fe60003800000 */
[----:B------:R-:W-:-:S04]  /*47d0*/  FMUL R15, R14, R145 ;  /* 0x000000910e0f7220 */ /* 0x000fc80000400000 */
[----:B------:R-:W-:-:S05]  /*47e0*/  FFMA R15, R122, R146, R15 ;  /* 0x000000927a0f7223 */ /* 0x000fca000000000f */
[----:B------:R-:W-:-:S05]  /*47f0*/  F2FP.BF16.F32.PACK_AB R15, RZ, R15 ;  /* 0x0000000fff0f723e */ /* 0x000fca00000010ff */
[----:B------:R3:W-:Y:S01]  /*4800*/  @P5 STG.E.U16 desc[UR36][R120.64], R15 ;  /* 0x0000000f78005986 */ /* 0x0007e2000c101524 */
[----:B------:R-:W-:-:S13]  /*4810*/  ISETP.GT.AND P5, PT, R3, 0x1, P0 ;  /* 0x000000010300780c */ /* 0x000fda00007a4270 */
[----:B---3--:R-:W-:Y:S05]  /*4820*/  @!P5 BRA `(.L_x_67) ;  /* 0x000000000004d947 */ /* 0x008fea0003800000 */
[----:B------:R3:W5:Y:S02]  /*4830*/  LDG.E.LTC128B.U16 R164, desc[UR36][R10.64+0x2] ;  /* 0x000002240aa47981 */ /* 0x000764000c1e1520 */
.L_x_67:
[----:B------:R-:W-:Y:S05]  /*4840*/  BSYNC B1 ;  /* 0x0000000000017941 */ /* 0x000fea0003800000 */
.L_x_66:
[----:B-----5:R-:W-:Y:S01]  /*4850*/  IMAD.U32 R14, R164, 0x10000, RZ ;  /* 0x00010000a40e7824 */ /* 0x020fe200078e00ff */
[----:B------:R-:W-:Y:S03]  /*4860*/  BSSY B1, `(.L_x_68) ;  /* 0x0000008000017945 */ /* 0x000fe60003800000 */
[----:B------:R-:W-:-:S04]  /*4870*/  FMUL R14, R14, R145 ;  /* 0x000000910e0e7220 */ /* 0x000fc80000400000 */
[----:B------:R-:W-:-:S05]  /*4880*/  FFMA R14, R123, R146, R14 ;  /* 0x000000927b0e7223 */ /* 0x000fca000000000e */
[----:B------:R-:W-:-:S05]  /*4890*/  F2FP.BF16.F32.PACK_AB R14, RZ, R14 ;  /* 0x0000000eff0e723e */ /* 0x000fca00000010ff */
[----:B------:R0:W-:Y:S01]  /*48a0*/  @P5 STG.E.U16 desc[UR36][R120.64+0x2], R14 ;  /* 0x0000020e78005986 */ /* 0x0001e2000c101524 */
[----:B------:R-:W-:-:S13]  /*48b0*/  ISETP.GT.AND P5, PT, R3, 0x8, P1 ;  /* 0x000000080300780c */ /* 0x000fda0000fa4270 */
[----:B0-----:R-:W-:Y:S05]  /*48c0*/  @!P5 BRA `(.L_x_69) ;  /* 0x000000000004d947 */ /* 0x001fea0003800000 */
[----:B------:R0:W5:Y:S02]  /*48d0*/  LDG.E.LTC128B.U16 R164, desc[UR36][R132.64+0x10] ;  /* 0x0000102484a47981 */ /* 0x000164000c1e1520 */
.L_x_69:
[----:B------:R-:W-:Y:S05]  /*48e0*/  BSYNC B1 ;  /* 0x0000000000017941 */ /* 0x000fea0003800000 */
.L_x_68:
[----:B-----5:R-:W-:Y:S01]  /*48f0*/  IMAD.U32 R14, R164, 0x10000, RZ ;  /* 0x00010000a40e7824 */ /* 0x020fe200078e00ff */
[----:B------:R-:W-:Y:S03]  /*4900*/  BSSY B1, `(.L_x_70) ;  /* 0x000000b000017945 */ /* 0x000fe60003800000 */
[----:B------:R-:W-:Y:S01]  /*4910*/  FMUL R15, R14, R145 ;  /* 0x000000910e0f7220 */ /* 0x000fe20000400000 */
[----:B------:R-:W-:-:S03]  /*4920*/  @P5 IMAD.MOV.U32 R14, RZ, RZ, R134 ;  /* 0x000000ffff0e5224 */ /* 0x000fc600078e0086 */
[----:B------:R-:W-:-:S05]  /*4930*/  FFMA R15, R124, R146, R15 ;  /* 0x000000927c0f7223 */ /* 0x000fca000000000f */
[----:B------:R-:W-:-:S04]  /*4940*/  F2FP.BF16.F32.PACK_AB R15, RZ, R15 ;  /* 0x0000000fff0f723e */ /* 0x000fc800000010ff */
[----:B------:R-:W-:Y:S01]  /*4950*/  PRMT R23, R15, 0x7610, R23 ;  /* 0x000076100f177816 */ /* 0x000fe20000000017 */
[----:B------:R-:W-:-:S05]  /*4960*/  @P5 IMAD.MOV.U32 R15, RZ, RZ, R135 ;  /* 0x000000ffff0f5224 */ /* 0x000fca00078e0087 */
[----:B------:R0:W-:Y:S01]  /*4970*/  @P5 STG.E.U16 desc[UR36][R14.64+0x10], R23 ;  /* 0x000010170e005986 */ /* 0x0001e2000c101524 */
[----:B------:R-:W-:-:S13]  /*4980*/  ISETP.GT.AND P5, PT, R3, 0x9, P1 ;  /* 0x000000090300780c */ /* 0x000fda0000fa4270 */
[----:B0-----:R-:W-:Y:S05]  /*4990*/  @!P5 BRA `(.L_x_71) ;  /* 0x000000000004d947 */ /* 0x001fea0003800000 */
[----:B------:R0:W5:Y:S02]  /*49a0*/  LDG.E.LTC128B.U16 R164, desc[UR36][R132.64+0x12] ;  /* 0x0000122484a47981 */ /* 0x000164000c1e1520 */
.L_x_71:
[----:B------:R-:W-:Y:S05]  /*49b0*/  BSYNC B1 ;  /* 0x0000000000017941 */ /* 0x000fea0003800000 */
.L_x_70:
[----:B-----5:R-:W-:Y:S01]  /*49c0*/  IMAD.U32 R14, R164, 0x10000, RZ ;  /* 0x00010000a40e7824 */ /* 0x020fe200078e00ff */
[----:B------:R-:W-:Y:S01]  /*49d0*/  BSSY B1, `(.L_x_72) ;  /* 0x000000d000017945 */ /* 0x000fe20003800000 */
[----:B------:R-:W-:Y:S02]  /*49e0*/  @P5 IMAD.MOV.U32 R15, RZ, RZ, R135 ;  /* 0x000000ffff0f5224 */ /* 0x000fe400078e0087 */
[----:B------:R-:W-:-:S04]  /*49f0*/  FMUL R14, R14, R145 ;  /* 0x000000910e0e7220 */ /* 0x000fc80000400000 */
[----:B------:R-:W-:-:S05]  /*4a00*/  FFMA R14, R125, R146, R14 ;  /* 0x000000927d0e7223 */ /* 0x000fca000000000e */
[----:B------:R-:W-:-:S04]  /*4a10*/  F2FP.BF16.F32.PACK_AB R14, RZ, R14 ;  /* 0x0000000eff0e723e */ /* 0x000fc800000010ff */
[----:B------:R-:W-:Y:S01]  /*4a20*/  PRMT R23, R14, 0x7610, R23 ;  /* 0x000076100e177816 */ /* 0x000fe20000000017 */
[----:B------:R-:W-:-:S05]  /*4a30*/  @P5 IMAD.MOV.U32 R14, RZ, RZ, R134 ;  /* 0x000000ffff0e5224 */ /* 0x000fca00078e0086 */
[----:B------:R0:W-:Y:S01]  /*4a40*/  @P5 STG.E.U16 desc[UR36][R14.64+0x12], R23 ;  /* 0x000012170e005986 */ /* 0x0001e2000c101524 */
[----:B------:R-:W-:-:S05]  /*4a50*/  IADD3 R122, P5, R134, R163, RZ ;  /* 0x000000a3867a7210 */ /* 0x000fca0007fbe0ff */
[----:B------:R-:W-:Y:S01]  /*4a60*/  IMAD.X R123, R135, 0x1, R165, P5 ;  /* 0x00000001877b7824 */ /* 0x000fe200028e06a5 */
[----:B------:R-:W-:-:S13]  /*4a70*/  ISETP.GT.AND P5, PT, R3, 0x8, P0 ;  /* 0x000000080300780c */ /* 0x000fda00007a4270 */
[----:B0-----:R-:W-:Y:S05]  /*4a80*/  @!P5 BRA `(.L_x_73) ;  /* 0x000000000004d947 */ /* 0x001fea0003800000 */
[----:B------:R0:W5:Y:S02]  /*4a90*/  LDG.E.LTC128B.U16 R164, desc[UR36][R10.64+0x10] ;  /* 0x000010240aa47981 */ /* 0x000164000c1e1520 */
.L_x_73:
[----:B------:R-:W-:Y:S05]  /*4aa0*/  BSYNC B1 ;  /* 0x0000000000017941 */ /* 0x000fea0003800000 */
.L_x_72:
[----:B-----5:R-:W-:Y:S01]  /*4ab0*/  IMAD.U32 R14, R164, 0x10000, RZ ;  /* 0x00010000a40e7824 */ /* 0x020fe200078e00ff */
[----:B------:R-:W-:Y:S03]  /*4ac0*/  BSSY B1, `(.L_x_74) ;  /* 0x000000c000017945 */ /* 0x000fe60003800000 */
[----:B------:R-:W-:-:S04]  /*4ad0*/  FMUL R15, R14, R145 ;  /* 0x000000910e0f7220 */ /* 0x000fc80000400000 */
[----:B------:R-:W-:-:S05]  /*4ae0*/  FFMA R15, R126, R146, R15 ;  /* 0x000000927e0f7223 */ /* 0x000fca000000000f */
[----:B------:R-:W-:-:S05]  /*4af0*/  F2FP.BF16.F32.PACK_AB R15, RZ, R15 ;  /* 0x0000000fff0f723e */ /* 0x000fca00000010ff */
[----:B------:R1:W-:Y:S01]  /*4b00*/  @P5 STG.E.U16 desc[UR36][R122.64+0x10], R15 ;  /* 0x0000100f7a005986 */ /* 0x0003e2000c101524 */
[----:B------:R-:W-:-:S05]  /*4b10*/  IADD3 R14, P5, R155, R128, RZ ;  /* 0x000000809b0e7210 */ /* 0x000fca0007fbe0ff */
[----:B-1----:R-:W-:Y:S01]  /*4b20*/  IMAD.X R15, R141, 0x1, R143, P5 ;  /* 0x000000018d0f7824 */ /* 0x002fe200028e068f */
[----:B------:R-:W-:-:S05]  /*4b30*/  IADD3 R120, P5, R163, R14, RZ ;  /* 0x0000000ea3787210 */ /* 0x000fca0007fbe0ff */
[----:B------:R-:W-:Y:S01]  /*4b40*/  IMAD.X R121, R165, 0x1, R15, P5 ;  /* 0x00000001a5797824 */ /* 0x000fe200028e060f */
[----:B------:R-:W-:-:S13]  /*4b50*/  ISETP.GT.AND P5, PT, R3, 0x9, P0 ;  /* 0x000000090300780c */ /* 0x000fda00007a4270 */
[----:B------:R-:W-:Y:S05]  /*4b60*/  @!P5 BRA `(.L_x_75) ;  /* 0x000000000004d947 */ /* 0x000fea0003800000 */
[----:B------:R1:W5:Y:S02]  /*4b70*/  LDG.E.LTC128B.U16 R164, desc[UR36][R10.64+0x12] ;  /* 0x000012240aa47981 */ /* 0x000364000c1e1520 */
.L_x_75:
[----:B------:R-:W-:Y:S05]  /*4b80*/  BSYNC B1 ;  /* 0x0000000000017941 */ /* 0x000fea0003800000 */
.L_x_74:
        /* <DEDUP_REMOVED lines=9> */
.L_x_77:
[----:B------:R-:W-:Y:S05]  /*4c20*/  BSYNC B1 ;  /* 0x0000000000017941 */ /* 0x000fea0003800000 */
.L_x_76:
        /* <DEDUP_REMOVED lines=9> */
.L_x_79:
[----:B------:R-:W-:Y:S05]  /*4cc0*/  BSYNC B1 ;  /* 0x0000000000017941 */ /* 0x000fea0003800000 */
.L_x_78:
        /* <DEDUP_REMOVED lines=9> */
.L_x_81:
[----:B------:R-:W-:Y:S05]  /*4d60*/  BSYNC B1 ;  /* 0x0000000000017941 */ /* 0x000fea0003800000 */
.L_x_80:
        /* <DEDUP_REMOVED lines=9> */
.L_x_83:
[----:B------:R-:W-:Y:S05]  /*4e00*/  BSYNC B1 ;  /* 0x0000000000017941 */ /* 0x000fea0003800000 */
.L_x_82:
        /* <DEDUP_REMOVED lines=9> */
.L_x_85:
[----:B------:R-:W-:Y:S05]  /*4ea0*/  BSYNC B1 ;  /* 0x0000000000017941 */ /* 0x000fea0003800000 */
.L_x_84:
        /* <DEDUP_REMOVED lines=9> */
.L_x_87:
[----:B------:R-:W-:Y:S05]  /*4f40*/  BSYNC B1 ;  /* 0x0000000000017941 */ /* 0x000fea0003800000 */
.L_x_86:
        /* <DEDUP_REMOVED lines=9> */
.L_x_89:
[----:B------:R-:W-:Y:S05]  /*4fe0*/  BSYNC B1 ;  /* 0x0000000000017941 */ /* 0x000fea0003800000 */
.L_x_88:
        /* <DEDUP_REMOVED lines=9> */
.L_x_91:
[----:B------:R-:W-:Y:S05]  /*5080*/  BSYNC B1 ;  /* 0x0000000000017941 */ /* 0x000fea0003800000 */
.L_x_90:
        /* <DEDUP_REMOVED lines=9> */
.L_x_93:
[----:B------:R-:W-:Y:S05]  /*5120*/  BSYNC B1 ;  /* 0x0000000000017941 */ /* 0x000fea0003800000 */
.L_x_92:
[----:B-----5:R-:W-:Y:S01]  /*5130*/  IMAD.U32 R112, R164, 0x10000, RZ ;  /* 0x00010000a4707824 */ /* 0x020fe200078e00ff */
[----:B------:R-:W-:Y:S01]  /*5140*/  BSSY B1, `(.L_x_94) ;  /* 0x000000a000017945 */ /* 0x000fe20003800000 */
[----:B------:R-:W-:Y:S02]  /*5150*/  @P5 IMAD.MOV.U32 R113, RZ, RZ, R141 ;  /* 0x000000ffff715224 */ /* 0x000fe400078e008d */
[----:B------:R-:W-:Y:S01]  /*5160*/  FMUL R23, R112, R145 ;  /* 0x0000009170177220 */ /* 0x000fe20000400000 */
[----:B------:R-:W-:-:S03]  /*5170*/  @P5 IMAD.MOV.U32 R112, RZ, RZ, R128 ;  /* 0x000000ffff705224 */ /* 0x000fc600078e0080 */
[----:B------:R-:W-:-:S05]  /*5180*/  FFMA R23, R104, R146, R23 ;  /* 0x0000009268177223 */ /* 0x000fca0000000017 */
[----:B------:R-:W-:-:S05]  /*5190*/  F2FP.BF16.F32.PACK_AB R23, RZ, R23 ;  /* 0x00000017ff17723e */ /* 0x000fca00000010ff */
[----:B------:R0:W-:Y:S01]  /*51a0*/  @P5 STG.E.U16 desc[UR36][R112.64+0x20], R23 ;  /* 0x0000201770005986 */ /* 0x0001e2000c101524 */
[----:B------:R-:W-:-:S13]  /*51b0*/  ISETP.GT.AND P5, PT, R3, 0x11, P2 ;  /* 0x000000110300780c */ /* 0x000fda00017a4270 */
[----:B0-----:R-:W-:Y:S05]  /*51c0*/  @!P5 BRA `(.L_x_95) ;  /* 0x000000000004d947 */ /* 0x001fea0003800000 */
[----:B------:R0:W5:Y:S02]  /*51d0*/  LDG.E.LTC128B.U16 R164, desc[UR36][R136.64+0x22] ;  /* 0x0000222488a47981 */ /* 0x000164000c1e1520 */
.L_x_95:
[----:B------:R-:W-:Y:S05]  /*51e0*/  BSYNC B1 ;  /* 0x0000000000017941 */ /* 0x000fea0003800000 */
.L_x_94:
[----:B-----5:R-:W-:Y:S01]  /*51f0*/  IMAD.U32 R104, R164, 0x10000, RZ ;  /* 0x00010000a4687824 */ /* 0x020fe200078e00ff */
[----:B------:R-:W-:Y:S03]  /*5200*/  BSSY B1, `(.L_x_96) ;  /* 0x000000b000017945 */ /* 0x000fe60003800000 */
[----:B------:R-:W-:-:S04]  /*5210*/  FMUL R104, R104, R145 ;  /* 0x0000009168687220 */ /* 0x000fc80000400000 */
[----:B------:R-:W-:Y:S01]  /*5220*/  FFMA R104, R105, R146, R104 ;  /* 0x0000009269687223 */ /* 0x000fe20000000068 */
[----:B------:R-:W-:-:S04]  /*5230*/  @P5 IMAD.MOV.U32 R105, RZ, RZ, R141 ;  /* 0x000000ffff695224 */ /* 0x000fc800078e008d */
[----:B------:R-:W-:-:S04]  /*5240*/  F2FP.BF16.F32.PACK_AB R104, RZ, R104 ;  /* 0x00000068ff68723e */ /* 0x000fc800000010ff */
[----:B------:R-:W-:Y:S01]  /*5250*/  PRMT R23, R104, 0x7610, R23 ;  /* 0x0000761068177816 */ /* 0x000fe20000000017 */
[----:B------:R-:W-:-:S05]  /*5260*/  @P5 IMAD.MOV.U32 R104, RZ, RZ, R128 ;  /* 0x000000ffff685224 */ /* 0x000fca00078e0080 */
[----:B------:R0:W-:Y:S01]  /*5270*/  @P5 STG.E.U16 desc[UR36][R104.64+0x22], R23 ;  /* 0x0000221768005986 */ /* 0x0001e2000c101524 */
[----:B------:R-:W-:-:S13]  /*5280*/  ISETP.GT.AND P5, PT, R3, 0x10, P6 ;  /* 0x000000100300780c */ /* 0x000fda00037a4270 */
[----:B0-----:R-:W-:Y:S05]  /*5290*/  @!P5 BRA `(.L_x_97) ;  /* 0x000000000004d947 */ /* 0x001fea0003800000 */
[----:B------:R0:W5:Y:S02]  /*52a0*/  LDG.E.LTC128B.U16 R164, desc[UR36][R168.64+0x20] ;  /* 0x00002024a8a47981 */ /* 0x000164000c1e1520 */
.L_x_97:
[----:B------:R-:W-:Y:S05]  /*52b0*/  BSYNC B1 ;  /* 0x0000000000017941 */ /* 0x000fea0003800000 */
.L_x_96:
        /* <DEDUP_REMOVED lines=11> */
.L_x_99:
[----:B------:R-:W-:Y:S05]  /*5370*/  BSYNC B1 ;  /* 0x0000000000017941 */ /* 0x000fea0003800000 */
.L_x_98:
        /* <DEDUP_REMOVED lines=12> */
.L_x_101:
[----:B------:R-:W-:Y:S05]  /*5440*/  BSYNC B1 ;  /* 0x0000000000017941 */ /* 0x000fea0003800000 */
.L_x_100:
        /* <DEDUP_REMOVED lines=11> */
.L_x_103:
[----:B------:R-:W-:Y:S05]  /*5500*/  BSYNC B1 ;  /* 0x0000000000017941 */ /* 0x000fea0003800000 */
.L_x_102:
[----:B-----5:R-:W-:Y:S01]  /*5510*/  SHF.L.U32 R104, R164, 0x10, RZ ;  /* 0x00000010a4687819 */ /* 0x020fe200000006ff */
[----:B------:R-:W-:Y:S01]  /*5520*/  @P5 IMAD.MOV.U32 R105, RZ, RZ, R141 ;  /* 0x000000ffff695224 */ /* 0x000fe200078e008d */
[----:B------:R-:W-:Y:S03]  /*5530*/  BSSY B1, `(.L_x_104) ;  /* 0x000000a000017945 */ /* 0x000fe60003800000 */
        /* <DEDUP_REMOVED lines=9> */
.L_x_105:
[----:B------:R-:W-:Y:S05]  /*55d0*/  BSYNC B1 ;  /* 0x0000000000017941 */ /* 0x000fea0003800000 */
.L_x_104:
        /* <DEDUP_REMOVED lines=11> */
.L_x_107:
[----:B------:R-:W-:Y:S05]  /*5690*/  BSYNC B1 ;  /* 0x0000000000017941 */ /* 0x000fea0003800000 */
.L_x_106:
[----:B-----5:R-:W-:Y:S02]  /*56a0*/  IMAD.U32 R104, R164, 0x10000, RZ ;  /* 0x00010000a4687824 */ /* 0x020fe400078e00ff */
        /* <DEDUP_REMOVED lines=8> */
[----:B------:R-:W2:Y:S01]  /*5730*/  @P5 LDG.E.LTC128B.U16 R164, desc[UR36][R132.64+0x20] ;  /* 0x0000202484a45981 */ /* 0x000ea2000c1e1520 */
[----:B------:R-:W-:Y:S01]  /*5740*/  BSSY B1, `(.L_x_108) ;  /* 0x0000009000017945 */ /* 0x000fe20003800000 */
[----:B--2---:R-:W-:-:S04]  /*5750*/  IMAD.U32 R106, R164, 0x10000, RZ ;  /* 0x00010000a46a7824 */ /* 0x004fc800078e00ff */
[----:B------:R-:W-:-:S04]  /*5760*/  FMUL R23, R106, R145 ;  /* 0x000000916a177220 */ /* 0x000fc80000400000 */
[----:B------:R-:W-:-:S05]  /*5770*/  FFMA R23, R96, R146, R23 ;  /* 0x0000009260177223 */ /* 0x000fca0000000017 */
[----:B------:R-:W-:-:S05]  /*5780*/  F2FP.BF16.F32.PACK_AB R23, RZ, R23 ;  /* 0x00000017ff17723e */ /* 0x000fca00000010ff */
[----:B------:R0:W-:Y:S01]  /*5790*/  @P5 STG.E.U16 desc[UR36][R14.64+0x20], R23 ;  /* 0x000020170e005986 */ /* 0x0001e2000c101524 */
[----:B------:R-:W-:-:S13]  /*57a0*/  ISETP.GT.AND P5, PT, R3, 0x11, P1 ;  /* 0x000000110300780c */ /* 0x000fda0000fa4270 */
[----:B0-----:R-:W-:Y:S05]  /*57b0*/  @!P5 BRA `(.L_x_109) ;  /* 0x000000000004d947 */ /* 0x001fea0003800000 */
[----:B------:R0:W5:Y:S02]  /*57c0*/  LDG.E.LTC128B.U16 R164, desc[UR36][R132.64+0x22] ;  /* 0x0000222484a47981 */ /* 0x000164000c1e1520 */
.L_x_109:
[----:B------:R-:W-:Y:S05]  /*57d0*/  BSYNC B1 ;  /* 0x0000000000017941 */ /* 0x000fea0003800000 */
.L_x_108:
[----:B-----5:R-:W-:Y:S01]  /*57e0*/  IMAD.U32 R96, R164, 0x10000, RZ ;  /* 0x00010000a4607824 */ /* 0x020fe200078e00ff */
[----:B------:R-:W-:Y:S03]  /*57f0*/  BSSY B1, `(.L_x_110) ;  /* 0x0000008000017945 */ /* 0x000fe60003800000 */
[----:B------:R-:W-:-:S04]  /*5800*/  FMUL R96, R96, R145 ;  /* 0x0000009160607220 */ /* 0x000fc80000400000 */
[----:B------:R-:W-:-:S05]  /*5810*/  FFMA R96, R97, R146, R96 ;  /* 0x0000009261607223 */ /* 0x000fca0000000060 */
[----:B------:R-:W-:-:S05]  /*5820*/  F2FP.BF16.F32.PACK_AB R96, RZ, R96 ;  /* 0x00000060ff60723e */ /* 0x000fca00000010ff */
[----:B------:R2:W-:Y:S01]  /*5830*/  @P5 STG.E.U16 desc[UR36][R14.64+0x22], R96 ;  /* 0x000022600e005986 */ /* 0x0005e2000c101524 */
[----:B------:R-:W-:-:S13]  /*5840*/  ISETP.GT.AND P5, PT, R3, 0x10, P0 ;  /* 0x000000100300780c */ /* 0x000fda00007a4270 */
[----:B--2---:R-:W-:Y:S05]  /*5850*/  @!P5 BRA `(.L_x_111) ;  /* 0x000000000004d947 */ /* 0x004fea0003800000 */
[----:B------:R2:W5:Y:S02]  /*5860*/  LDG.E.LTC128B.U16 R164, desc[UR36][R10.64+0x20] ;  /* 0x000020240aa47981 */ /* 0x000564000c1e1520 */
.L_x_111:
[----:B------:R-:W-:Y:S05]  /*5870*/  BSYNC B1 ;  /* 0x0000000000017941 */ /* 0x000fea0003800000 */
.L_x_110:
        /* <DEDUP_REMOVED lines=9> */
.L_x_113:
[----:B------:R-:W-:Y:S05]  /*5910*/  BSYNC B1 ;  /* 0x0000000000017941 */ /* 0x000fea0003800000 */
.L_x_112:
        /* <DEDUP_REMOVED lines=9> */
.L_x_115:
[----:B------:R-:W-:Y:S05]  /*59b0*/  BSYNC B1 ;  /* 0x0000000000017941 */ /* 0x000fea0003800000 */
.L_x_114:
        /* <DEDUP_REMOVED lines=9> */
.L_x_117:
[----:B------:R-:W-:Y:S05]  /*5a50*/  BSYNC B1 ;  /* 0x0000000000017941 */ /* 0x000fea0003800000 */
.L_x_116:
        /* <DEDUP_REMOVED lines=9> */
.L_x_119:
[----:B------:R-:W-:Y:S05]  /*5af0*/  BSYNC B1 ;  /* 0x0000000000017941 */ /* 0x000fea0003800000 */
.L_x_118:
        /* <DEDUP_REMOVED lines=9> */
.L_x_121:
[----:B------:R-:W-:Y:S05]  /*5b90*/  BSYNC B1 ;  /* 0x0000000000017941 */ /* 0x000fea0003800000 */
.L_x_120:
        /* <DEDUP_REMOVED lines=9> */
.L_x_123:
[----:B------:R-:W-:Y:S05]  /*5c30*/  BSYNC B1 ;  /* 0x0000000000017941 */ /* 0x000fea0003800000 */
.L_x_122:
        /* <DEDUP_REMOVED lines=9> */
.L_x_125:
[----:B------:R-:W-:Y:S05]  /*5cd0*/  BSYNC B1 ;  /* 0x0000000000017941 */ /* 0x000fea0003800000 */
.L_x_124:
        /* <DEDUP_REMOVED lines=9> */
.L_x_127:
[----:B------:R-:W-:Y:S05]  /*5d70*/  BSYNC B1 ;  /* 0x0000000000017941 */ /* 0x000fea0003800000 */
.L_x_126:
        /* <DEDUP_REMOVED lines=9> */
.L_x_129:
[----:B------:R-:W-:Y:S05]  /*5e10*/  BSYNC B1 ;  /* 0x0000000000017941 */ /* 0x000fea0003800000 */
.L_x_128:
        /* <DEDUP_REMOVED lines=9> */
.L_x_131:
[----:B------:R-:W-:Y:S05]  /*5eb0*/  BSYNC B1 ;  /* 0x0000000000017941 */ /* 0x000fea0003800000 */
.L_x_130:
        /* <DEDUP_REMOVED lines=9> */
.L_x_133:
[----:B------:R-:W-:Y:S05]  /*5f50*/  BSYNC B1 ;  /* 0x0000000000017941 */ /* 0x000fea0003800000 */
.L_x_132:
        /* <DEDUP_REMOVED lines=9> */
.L_x_135:
[----:B------:R-:W-:Y:S05]  /*5ff0*/  BSYNC B1 ;  /* 0x0000000000017941 */ /* 0x000fea0003800000 */
.L_x_134:
        /* <DEDUP_REMOVED lines=9> */
.L_x_137:
[----:B------:R-:W-:Y:S05]  /*6090*/  BSYNC B1 ;  /* 0x0000000000017941 */ /* 0x000fea0003800000 */
.L_x_136:
        /* <DEDUP_REMOVED lines=9> */
.L_x_139:
[----:B------:R-:W-:Y:S05]  /*6130*/  BSYNC B1 ;  /* 0x0000000000017941 */ /* 0x000fea0003800000 */
.L_x_138:
        /* <DEDUP_REMOVED lines=11> */
.L_x_141:
[----:B------:R-:W-:Y:S05]  /*61f0*/  BSYNC B1 ;  /* 0x0000000000017941 */ /* 0x000fea0003800000 */
.L_x_140:
        /* <DEDUP_REMOVED lines=12> */
.L_x_143:
[----:B------:R-:W-:Y:S05]  /*62c0*/  BSYNC B1 ;  /* 0x0000000000017941 */ /* 0x000fea0003800000 */
.L_x_142:
        /* <DEDUP_REMOVED lines=11> */
.L_x_145:
[----:B------:R-:W-:Y:S05]  /*6380*/  BSYNC B1 ;  /* 0x0000000000017941 */ /* 0x000fea0003800000 */
.L_x_144:
        /* <DEDUP_REMOVED lines=12> */
.L_x_147:
[----:B------:R-:W-:Y:S05]  /*6450*/  BSYNC B1 ;  /* 0x0000000000017941 */ /* 0x000fea0003800000 */
.L_x_146:
        /* <DEDUP_REMOVED lines=11> */
.L_x_149:
[----:B------:R-:W-:Y:S05]  /*6510*/  BSYNC B1 ;  /* 0x0000000000017941 */ /* 0x000fea0003800000 */
.L_x_148:
        /* <DEDUP_REMOVED lines=12> */
.L_x_151:
[----:B------:R-:W-:Y:S05]  /*65e0*/  BSYNC B1 ;  /* 0x0000000000017941 */ /* 0x000fea0003800000 */
.L_x_150:
        /* <DEDUP_REMOVED lines=11> */
.L_x_153:
[----:B------:R-:W-:Y:S05]  /*66a0*/  BSYNC B1 ;  /* 0x0000000000017941 */ /* 0x000fea0003800000 */
.L_x_152:
        /* <DEDUP_REMOVED lines=12> */
.L_x_155:
[----:B------:R-:W-:Y:S05]  /*6770*/  BSYNC B1 ;  /* 0x0000000000017941 */ /* 0x000fea0003800000 */
.L_x_154:
        /* <DEDUP_REMOVED lines=9> */
.L_x_157:
[----:B------:R-:W-:Y:S05]  /*6810*/  BSYNC B1 ;  /* 0x0000000000017941 */ /* 0x000fea0003800000 */
.L_x_156:
        /* <DEDUP_REMOVED lines=9> */
.L_x_159:
[----:B------:R-:W-:Y:S05]  /*68b0*/  BSYNC B1 ;  /* 0x0000000000017941 */ /* 0x000fea0003800000 */
.L_x_158:
        /* <DEDUP_REMOVED lines=9> */
.L_x_161:
[----:B------:R-:W-:Y:S05]  /*6950*/  BSYNC B1 ;  /* 0x0000000000017941 */ /* 0x000fea0003800000 */
.L_x_160:
        /* <DEDUP_REMOVED lines=9> */
.L_x_163:
[----:B------:R-:W-:Y:S05]  /*69f0*/  BSYNC B1 ;  /* 0x0000000000017941 */ /* 0x000fea0003800000 */
.L_x_162:
        /* <DEDUP_REMOVED lines=9> */
.L_x_165:
[----:B------:R-:W-:Y:S05]  /*6a90*/  BSYNC B1 ;  /* 0x0000000000017941 */ /* 0x000fea0003800000 */
.L_x_164:
        /* <DEDUP_REMOVED lines=9> */
.L_x_167:
[----:B------:R-:W-:Y:S05]  /*6b30*/  BSYNC B1 ;  /* 0x0000000000017941 */ /* 0x000fea0003800000 */
.L_x_166:
        /* <DEDUP_REMOVED lines=9> */
.L_x_169:
[----:B------:R-:W-:Y:S05]  /*6bd0*/  BSYNC B1 ;  /* 0x0000000000017941 */ /* 0x000fea0003800000 */
.L_x_168:
        /* <DEDUP_REMOVED lines=9> */
.L_x_171:
[----:B------:R-:W-:Y:S05]  /*6c70*/  BSYNC B1 ;  /* 0x0000000000017941 */ /* 0x000fea0003800000 */
.L_x_170:
        /* <DEDUP_REMOVED lines=9> */
.L_x_173:
[----:B------:R-:W-:Y:S05]  /*6d10*/  BSYNC B1 ;  /* 0x0000000000017941 */ /* 0x000fea0003800000 */
.L_x_172:
        /* <DEDUP_REMOVED lines=9> */
.L_x_175:
[----:B------:R-:W-:Y:S05]  /*6db0*/  BSYNC B1 ;  /* 0x0000000000017941 */ /* 0x000fea0003800000 */
.L_x_174:
        /* <DEDUP_REMOVED lines=9> */
.L_x_177:
[----:B------:R-:W-:Y:S05]  /*6e50*/  BSYNC B1 ;  /* 0x0000000000017941 */ /* 0x000fea0003800000 */
.L_x_176:
        /* <DEDUP_REMOVED lines=9> */
.L_x_179:
[----:B------:R-:W-:Y:S05]  /*6ef0*/  BSYNC B1 ;  /* 0x0000000000017941 */ /* 0x000fea0003800000 */
.L_x_178:
        /* <DEDUP_REMOVED lines=9> */
.L_x_181:
[----:B------:R-:W-:Y:S05]  /*6f90*/  BSYNC B1 ;  /* 0x0000000000017941 */ /* 0x000fea0003800000 */
.L_x_180:
        /* <DEDUP_REMOVED lines=9> */
.L_x_183:
[----:B------:R-:W-:Y:S05]  /*7030*/  BSYNC B1 ;  /* 0x0000000000017941 */ /* 0x000fea0003800000 */
.L_x_182:
        /* <DEDUP_REMOVED lines=9> */
.L_x_185:
[----:B------:R-:W-:Y:S05]  /*70d0*/  BSYNC B1 ;  /* 0x0000000000017941 */ /* 0x000fea0003800000 */
.L_x_184:
        /* <DEDUP_REMOVED lines=9> */
.L_x_187:
[----:B------:R-:W-:Y:S05]  /*7170*/  BSYNC B1 ;  /* 0x0000000000017941 */ /* 0x000fea0003800000 */
.L_x_186:
        /* <DEDUP_REMOVED lines=11> */
.L_x_189:
[----:B------:R-:W-:Y:S05]  /*7230*/  BSYNC B1 ;  /* 0x0000000000017941 */ /* 0x000fea0003800000 */
.L_x_188:
        /* <DEDUP_REMOVED lines=12> */
.L_x_191:
[----:B------:R-:W-:Y:S05]  /*7300*/  BSYNC B1 ;  /* 0x0000000000017941 */ /* 0x000fea0003800000 */
.L_x_190:
        /* <DEDUP_REMOVED lines=11> */
.L_x_193:
[----:B------:R-:W-:Y:S05]  /*73c0*/  BSYNC B1 ;  /* 0x0000000000017941 */ /* 0x000fea0003800000 */
.L_x_192:
        /* <DEDUP_REMOVED lines=12> */
.L_x_195:
[----:B------:R-:W-:Y:S05]  /*7490*/  BSYNC B1 ;  /* 0x0000000000017941 */ /* 0x000fea0003800000 */
.L_x_194:
        /* <DEDUP_REMOVED lines=11> */
.L_x_197:
[----:B------:R-:W-:Y:S05]  /*7550*/  BSYNC B1 ;  /* 0x0000000000017941 */ /* 0x000fea0003800000 */
.L_x_196:
        /* <DEDUP_REMOVED lines=12> */
.L_x_199:
[----:B------:R-:W-:Y:S05]  /*7620*/  BSYNC B1 ;  /* 0x0000000000017941 */ /* 0x000fea0003800000 */
.L_x_198:
        /* <DEDUP_REMOVED lines=11> */
.L_x_201:
[----:B------:R-:W-:Y:S05]  /*76e0*/  BSYNC B1 ;  /* 0x0000000000017941 */ /* 0x000fea0003800000 */
.L_x_200:
        /* <DEDUP_REMOVED lines=12> */
.L_x_203:
[----:B------:R-:W-:Y:S05]  /*77b0*/  BSYNC B1 ;  /* 0x0000000000017941 */ /* 0x000fea0003800000 */
.L_x_202:
        /* <DEDUP_REMOVED lines=9> */
.L_x_205:
[----:B------:R-:W-:Y:S05]  /*7850*/  BSYNC B1 ;  /* 0x0000000000017941 */ /* 0x000fea0003800000 */
.L_x_204:
        /* <DEDUP_REMOVED lines=9> */
.L_x_207:
[----:B------:R-:W-:Y:S05]  /*78f0*/  BSYNC B1 ;  /* 0x0000000000017941 */ /* 0x000fea0003800000 */
.L_x_206:
        /* <DEDUP_REMOVED lines=9> */
.L_x_209:
[----:B------:R-:W-:Y:S05]  /*7990*/  BSYNC B1 ;  /* 0x0000000000017941 */ /* 0x000fea0003800000 */
.L_x_208:
        /* <DEDUP_REMOVED lines=9> */
.L_x_211:
[----:B------:R-:W-:Y:S05]  /*7a30*/  BSYNC B1 ;  /* 0x0000000000017941 */ /* 0x000fea0003800000 */
.L_x_210:
        /* <DEDUP_REMOVED lines=9> */
.L_x_213:
[----:B------:R-:W-:Y:S05]  /*7ad0*/  BSYNC B1 ;  /* 0x0000000000017941 */ /* 0x000fea0003800000 */
.L_x_212:
        /* <DEDUP_REMOVED lines=9> */
.L_x_215:
[----:B------:R-:W-:Y:S05]  /*7b70*/  BSYNC B1 ;  /* 0x0000000000017941 */ /* 0x000fea0003800000 */
.L_x_214:
        /* <DEDUP_REMOVED lines=9> */
.L_x_217:
[----:B------:R-:W-:Y:S05]  /*7c10*/  BSYNC B1 ;  /* 0x0000000000017941 */ /* 0x000fea0003800000 */
.L_x_216:
        /* <DEDUP_REMOVED lines=9> */
.L_x_219:
[----:B------:R-:W-:Y:S05]  /*7cb0*/  BSYNC B1 ;  /* 0x0000000000017941 */ /* 0x000fea0003800000 */
.L_x_218:
        /* <DEDUP_REMOVED lines=9> */
.L_x_221:
[----:B------:R-:W-:Y:S05]  /*7d50*/  BSYNC B1 ;  /* 0x0000000000017941 */ /* 0x000fea0003800000 */
.L_x_220:
        /* <DEDUP_REMOVED lines=9> */
.L_x_223:
[----:B------:R-:W-:Y:S05]  /*7df0*/  BSYNC B1 ;  /* 0x0000000000017941 */ /* 0x000fea0003800000 */
.L_x_222:
        /* <DEDUP_REMOVED lines=9> */
.L_x_225:
[----:B------:R-:W-:Y:S05]  /*7e90*/  BSYNC B1 ;  /* 0x0000000000017941 */ /* 0x000fea0003800000 */
.L_x_224:
        /* <DEDUP_REMOVED lines=9> */
.L_x_227:
[----:B------:R-:W-:Y:S05]  /*7f30*/  BSYNC B1 ;  /* 0x0000000000017941 */ /* 0x000fea0003800000 */
.L_x_226:
        /* <DEDUP_REMOVED lines=9> */
.L_x_229:
[----:B------:R-:W-:Y:S05]  /*7fd0*/  BSYNC B1 ;  /* 0x0000000000017941 */ /* 0x000fea0003800000 */
.L_x_228:
[----:B0---45:R-:W-:Y:S01]  /*7fe0*/  IMAD.U32 R4, R164, 0x10000, RZ ;  /* 0x00010000a4047824 */ /* 0x031fe200078e00ff */
        /* <DEDUP_REMOVED lines=8> */
.L_x_231:
[----:B------:R-:W-:Y:S05]  /*8070*/  BSYNC B1 ;  /* 0x0000000000017941 */ /* 0x000fea0003800000 */
.L_x_230:
        /* <DEDUP_REMOVED lines=9> */
.L_x_233:
[----:B------:R-:W-:Y:S05]  /*8110*/  BSYNC B1 ;  /* 0x0000000000017941 */ /* 0x000fea0003800000 */
.L_x_232:
        /* <DEDUP_REMOVED lines=9> */
.L_x_235:
[----:B------:R-:W-:Y:S05]  /*81b0*/  BSYNC B1 ;  /* 0x0000000000017941 */ /* 0x000fea0003800000 */
.L_x_234:
[----:B0----5:R-:W-:Y:S01]  /*81c0*/  IMAD.U32 R4, R164, 0x10000, RZ ;  /* 0x00010000a4047824 */ /* 0x021fe200078e00ff */
[----:B------:R-:W-:Y:S01]  /*81d0*/  ISETP.GT.AND P3, PT, R3, 0x41, P2 ;  /* 0x000000410300780c */ /* 0x000fe20001764270 */
[----:B------:R-:W-:Y:S02]  /*81e0*/  BSSY B1, `(.L_x_236) ;  /* 0x000000a000017945 */ /* 0x000fe40003800000 */
[----:B----4-:R-:W-:Y:S01]  /*81f0*/  FMUL R5, R4, R145 ;  /* 0x0000009104057220 */ /* 0x010fe20000400000 */
[----:B------:R-:W-:-:S03]  /*8200*/  @P4 IMAD.MOV.U32 R4, RZ, RZ, R128 ;  /* 0x000000ffff044224 */ /* 0x000fc600078e0080 */
[----:B------:R-:W-:-:S05]  /*8210*/  FFMA R5, R32, R146, R5 ;  /* 0x0000009220057223 */ /* 0x000fca0000000005 */
[----:B------:R-:W-:-:S04]  /*8220*/  F2FP.BF16.F32.PACK_AB R5, RZ, R5 ;  /* 0x00000005ff05723e */ /* 0x000fc800000010ff */
[----:B------:R-:W-:Y:S01]  /*8230*/  PRMT R6, R5, 0x7610, R6 ;  /* 0x0000761005067816 */ /* 0x000fe20000000006 */
[----:B------:R-:W-:-:S05]  /*8240*/  @P4 IMAD.MOV.U32 R5, RZ, RZ, R141 ;  /* 0x000000ffff054224 */ /* 0x000fca00078e008d */
[----:B------:R0:W-:Y:S01]  /*8250*/  @P4 STG.E.U16 desc[UR36][R4.64+0x80], R6 ;  /* 0x0000800604004986 */ /* 0x0001e2000c101524 */
[----:B------:R-:W-:Y:S05]  /*8260*/  @!P3 BRA `(.L_x_237) ;  /* 0x000000000004b947 */ /* 0x000fea0003800000 */
[----:B------:R4:W5:Y:S02]  /*8270*/  LDG.E.LTC128B.U16 R164, desc[UR36][R136.64+0x82] ;  /* 0x0000822488a47981 */ /* 0x000964000c1e1520 */
.L_x_237:
[----:B------:R-:W-:Y:S05]  /*8280*/  BSYNC B1 ;  /* 0x0000000000017941 */ /* 0x000fea0003800000 */
.L_x_236:
[----:B0----5:R-:W-:Y:S01]  /*8290*/  IMAD.U32 R4, R164, 0x10000, RZ ;  /* 0x00010000a4047824 */ /* 0x021fe200078e00ff */
        /* <DEDUP_REMOVED lines=11> */
.L_x_239:
[----:B------:R-:W-:Y:S05]  /*8350*/  BSYNC B1 ;  /* 0x0000000000017941 */ /* 0x000fea0003800000 */
.L_x_238:
[----:B0----5:R-:W-:Y:S01]  /*8360*/  IMAD.U32 R4, R164, 0x10000, RZ ;  /* 0x00010000a4047824 */ /* 0x021fe200078e00ff */
[----:B------:R-:W-:Y:S01]  /*8370*/  ISETP.GT.AND P3, PT, R3, 0x41, P6 ;  /* 0x000000410300780c */ /* 0x000fe20003764270 */
[----:B------:R-:W-:Y:S02]  /*8380*/  BSSY B1, `(.L_x_240) ;  /* 0x000000a000017945 */ /* 0x000fe40003800000 */
[----:B------:R-:W-:Y:S01]  /*8390*/  FMUL R5, R4, R145 ;  /* 0x0000009104057220 */ /* 0x000fe20000400000 */
        /* <DEDUP_REMOVED lines=8> */
.L_x_241:
[----:B------:R-:W-:Y:S05]  /*8420*/  BSYNC B1 ;  /* 0x0000000000017941 */ /* 0x000fea0003800000 */
.L_x_240:
        /* <DEDUP_REMOVED lines=12> */
.L_x_243:
[----:B------:R-:W-:Y:S05]  /*84f0*/  BSYNC B1 ;  /* 0x0000000000017941 */ /* 0x000fea0003800000 */
.L_x_242:
        /* <DEDUP_REMOVED lines=12> */
.L_x_245:
[----:B------:R-:W-:Y:S05]  /*85c0*/  BSYNC B1 ;  /* 0x0000000000017941 */ /* 0x000fea0003800000 */
.L_x_244:
[----:B0----5:R-:W-:Y:S01]  /*85d0*/  SHF.L.U32 R4, R164, 0x10, RZ ;  /* 0x00000010a4047819 */ /* 0x021fe200000006ff */
[----:B------:R-:W-:Y:S01]  /*85e0*/  @P2 IMAD.MOV.U32 R129, RZ, RZ, R141 ;  /* 0x000000ffff812224 */ /* 0x000fe200078e008d */
        /* <DEDUP_REMOVED lines=8> */
.L_x_247:
[----:B------:R-:W-:Y:S05]  /*8670*/  BSYNC B1 ;  /* 0x0000000000017941 */ /* 0x000fea0003800000 */
.L_x_246:
        /* <DEDUP_REMOVED lines=12> */
.L_x_249:
[----:B------:R-:W-:Y:S05]  /*8740*/  BSYNC B1 ;  /* 0x0000000000017941 */ /* 0x000fea0003800000 */
.L_x_248:
[----:B0----5:R-:W-:Y:S01]  /*8750*/  IMAD.U32 R4, R164, 0x10000, RZ ;  /* 0x00010000a4047824 */ /* 0x021fe200078e00ff */
        /* <DEDUP_REMOVED lines=8> */
.L_x_251:
[----:B------:R-:W-:Y:S05]  /*87e0*/  BSYNC B1 ;  /* 0x0000000000017941 */ /* 0x000fea0003800000 */
.L_x_250:
        /* <DEDUP_REMOVED lines=9> */
.L_x_253:
[----:B------:R-:W-:Y:S05]  /*8880*/  BSYNC B1 ;  /* 0x0000000000017941 */ /* 0x000fea0003800000 */
.L_x_252:
        /* <DEDUP_REMOVED lines=9> */
.L_x_255:
[----:B------:R-:W-:Y:S05]  /*8920*/  BSYNC B1 ;  /* 0x0000000000017941 */ /* 0x000fea0003800000 */
.L_x_254:
        /* <DEDUP_REMOVED lines=12> */
.L_x_257:
[----:B------:R-:W-:Y:S05]  /*89f0*/  BSYNC B1 ;  /* 0x0000000000017941 */ /* 0x000fea0003800000 */
.L_x_256:
        /* <DEDUP_REMOVED lines=12> */
.L_x_259:
[----:B------:R-:W-:Y:S05]  /*8ac0*/  BSYNC B1 ;  /* 0x0000000000017941 */ /* 0x000fea0003800000 */
.L_x_258:
        /* <DEDUP_REMOVED lines=9> */
.L_x_261:
[----:B------:R-:W-:Y:S05]  /*8b60*/  BSYNC B1 ;  /* 0x0000000000017941 */ /* 0x000fea0003800000 */
.L_x_260:
        /* <DEDUP_REMOVED lines=9> */
.L_x_263:
[----:B------:R-:W-:Y:S05]  /*8c00*/  BSYNC B1 ;  /* 0x0000000000017941 */ /* 0x000fea0003800000 */
.L_x_262:
        /* <DEDUP_REMOVED lines=12> */
.L_x_265:
[----:B------:R-:W-:Y:S05]  /*8cd0*/  BSYNC B1 ;  /* 0x0000000000017941 */ /* 0x000fea0003800000 */
.L_x_264:
[----:B------:R-:W-:Y:S05]  /*8ce0*/  @!P0 BRA `(.L_x_266) ;  /* 0x0000002000a48947 */ /* 0x000fea0003800000 */
[----:B-----5:R-:W-:-:S04]  /*8cf0*/  IMAD.U32 R164, R164, 0x10000, RZ ;  /* 0x00010000a4a47824 */ /* 0x020fc800078e00ff */
[----:B------:R-:W-:-:S04]  /*8d00*/  FMUL R164, R164, R145 ;  /* 0x00000091a4a47220 */ /* 0x000fc80000400000 */
[----:B------:R-:W-:-:S05]  /*8d10*/  FFMA R164, R31, R146, R164 ;  /* 0x000000921fa47223 */ /* 0x000fca00000000a4 */
[----:B------:R-:W-:-:S05]  /*8d20*/  F2FP.BF16.F32.PACK_AB R164, RZ, R164 ;  /* 0x000000a4ffa4723e */ /* 0x000fca00000010ff */
[----:B------:R0:W-:Y:S01]  /*8d30*/  STG.E.U16 desc[UR36][R12.64+0x92], R164 ;  /* 0x000092a40c007986 */ /* 0x0001e2000c101524 */
[----:B------:R-:W-:Y:S05]  /*8d40*/  BRA `(.L_x_266) ;  /* 0x00000020008c7947 */ /* 0x000fea0003800000 */
.L_x_35:
[----:B------:R-:W-:Y:S01]  /*8d50*/  ULDC.64 UR4, c[0x0][0x5c0] ;  /* 0x0001700000047ab9 */ /* 0x000fe20000000a00 */
[----:B------:R-:W-:Y:S01]  /*8d60*/  ISETP.GT.AND P2, PT, R3, 0x1, P4 ;  /* 0x000000010300780c */ /* 0x000fe20002744270 */
[-C--:B------:R-:W-:Y:S01]  /*8d70*/  FMUL R137, R137, R146.reuse ;  /* 0x0000009289897220 */ /* 0x080fe20000400000 */
[----:B------:R-:W-:Y:S01]  /*8d80*/  LEA R4, P1, R148, UR4, 0x1 ;  /* 0x0000000494047c11 */ /* 0x000fe2000f8208ff */
[----:B------:R-:W-:Y:S01]  /*8d90*/  IMAD.SHL.U32 R23, R12, 0x10, RZ ;  /* 0x000000100c177824 */ /* 0x000fe200078e00ff */
[----:B------:R-:W-:Y:S01]  /*8da0*/  ISETP.GT.AND P5, PT, R147, 0x8, PT ;  /* 0x000000089300780c */ /* 0x000fe20003fa4270 */
[-C--:B------:R-:W-:Y:S01]  /*8db0*/  FMUL R136, R136, R146.reuse ;  /* 0x0000009288887220 */ /* 0x080fe20000400000 */
[----:B------:R-:W-:Y:S01]  /*8dc0*/  LEA.HI.X R5, R148, UR5, R163, 0x1, P1 ;  /* 0x0000000594057c11 */ /* 0x000fe200088f0ca3 */
[-C--:B------:R-:W-:Y:S01]  /*8dd0*/  FMUL R138, R138, R146.reuse ;  /* 0x000000928a8a7220 */ /* 0x080fe20000400000 */
[----:B------:R-:W-:Y:S01]  /*8de0*/  ISETP.GT.AND P1, PT, R3, RZ, P5 ;  /* 0x000000ff0300720c */ /* 0x000fe20002f24270 */
[-C--:B------:R-:W-:Y:S01]  /*8df0*/  FMUL R139, R139, R146.reuse ;  /* 0x000000928b8b7220 */ /* 0x080fe20000400000 */
[----:B------:R-:W-:Y:S01]  /*8e00*/  F2FP.BF16.F32.PACK_AB R137, RZ, R137 ;  /* 0x00000089ff89723e */ /* 0x000fe200000010ff */
[-C--:B------:R-:W-:Y:S01]  /*8e10*/  FMUL R140, R140, R146.reuse ;  /* 0x000000928c8c7220 */ /* 0x080fe20000400000 */
[----:B------:R-:W-:Y:S01]  /*8e20*/  SHF.L.U64.HI R21, R12, 0x4, R13 ;  /* 0x000000040c157819 */ /* 0x000fe2000001020d */
[----:B------:R-:W-:Y:S01]  /*8e30*/  FMUL R141, R141, R146 ;  /* 0x000000928d8d7220 */ /* 0x000fe20000400000 */
[----:B------:R-:W-:Y:S01]  /*8e40*/  IADD3 R6, P3, R23, R4, RZ ;  /* 0x0000000417067210 */ /* 0x000fe20007f7e0ff */
[----:B------:R-:W-:Y:S01]  /*8e50*/  @P2 STG.E.U16 desc[UR36][R4.64+0x2], R137 ;  /* 0x0000028904002986 */ /* 0x000fe2000c101524 */
[----:B------:R-:W-:Y:S01]  /*8e60*/  F2FP.BF16.F32.PACK_AB R136, RZ, R136 ;  /* 0x00000088ff88723e */ /* 0x000fe200000010ff */
[----:B------:R-:W-:Y:S01]  /*8e70*/  FMUL R143, R143, R146 ;  /* 0x000000928f8f7220 */ /* 0x000fe20000400000 */
[----:B------:R-:W-:Y:S01]  /*8e80*/  F2FP.BF16.F32.PACK_AB R138, RZ, R138 ;  /* 0x0000008aff8a723e */ /* 0x000fe200000010ff */
[----:B------:R-:W-:Y:S01]  /*8e90*/  IMAD.X R7, R21, 0x1, R5, P3 ;  /* 0x0000000115077824 */ /* 0x000fe200018e0605 */
[C---:B------:R-:W-:Y:S01]  /*8ea0*/  ISETP.GT.AND P2, PT, R3.reuse, 0x1, P5 ;  /* 0x000000010300780c */ /* 0x040fe20002f44270 */
[----:B------:R0:W-:Y:S01]  /*8eb0*/  @P0 STG.E.U16 desc[UR36][R4.64], R136 ;  /* 0x0000008804000986 */ /* 0x0001e2000c101524 */
[C---:B------:R-:W-:Y:S01]  /*8ec0*/  ISETP.GT.AND P0, PT, R3.reuse, 0x8, P4 ;  /* 0x000000080300780c */ /* 0x040fe20002704270 */
[-C--:B------:R-:W-:Y:S01]  /*8ed0*/  FMUL R128, R128, R146.reuse ;  /* 0x0000009280807220 */ /* 0x080fe20000400000 */
[----:B------:R-:W-:Y:S01]  /*8ee0*/  F2FP.BF16.F32.PACK_AB R139, RZ, R139 ;  /* 0x0000008bff8b723e */ /* 0x000fe200000010ff */
[----:B------:R1:W-:Y:S01]  /*8ef0*/  @P1 STG.E.U16 desc[UR36][R6.64], R138 ;  /* 0x0000008a06001986 */ /* 0x0003e2000c101524 */
[----:B------:R-:W-:Y:S01]  /*8f00*/  ISETP.GT.AND P1, PT, R3, 0x9, P4 ;  /* 0x000000090300780c */ /* 0x000fe20002724270 */
[----:B------:R-:W-:Y:S01]  /*8f10*/  FMUL R142, R142, R146 ;  /* 0x000000928e8e7220 */ /* 0x000fe20000400000 */
[----:B------:R-:W-:Y:S01]  /*8f20*/  F2FP.BF16.F32.PACK_AB R140, RZ, R140 ;  /* 0x0000008cff8c723e */ /* 0x000fe200000010ff */
[----:B------:R-:W-:Y:S01]  /*8f30*/  IMAD R9, R13, 0xf0, RZ ;  /* 0x000000f00d097824 */ /* 0x000fe200078e02ff */
[----:B------:R-:W-:Y:S01]  /*8f40*/  ISETP.GT.AND P3, PT, R3, 0x9, P5 ;  /* 0x000000090300780c */ /* 0x000fe20002f64270 */
[----:B------:R-:W-:Y:S01]  /*8f50*/  FMUL R8, R129, R146 ;  /* 0x0000009281087220 */ /* 0x000fe20000400000 */
[----:B------:R-:W-:Y:S01]  /*8f60*/  F2FP.BF16.F32.PACK_AB R141, RZ, R141 ;  /* 0x0000008dff8d723e */ /* 0x000fe200000010ff */
[----:B------:R-:W-:Y:S01]  /*8f70*/  @P2 STG.E.U16 desc[UR36][R6.64+0x2], R139 ;  /* 0x0000028b06002986 */ /* 0x000fe2000c101524 */
[----:B------:R-:W-:Y:S01]  /*8f80*/  F2FP.BF16.F32.PACK_AB R143, RZ, R143 ;  /* 0x0000008fff8f723e */ /* 0x000fe200000010ff */
[C---:B0-----:R-:W-:Y:S01]  /*8f90*/  IMAD.WIDE.U32 R136, R12.reuse, 0xf0, R6 ;  /* 0x000000f00c887825 */ /* 0x041fe200078e0006 */
[----:B------:R-:W-:Y:S01]  /*8fa0*/  ISETP.GT.AND P2, PT, R3, 0x8, P5 ;  /* 0x000000080300780c */ /* 0x000fe20002f44270 */
[----:B------:R-:W-:Y:S01]  /*8fb0*/  @P0 STG.E.U16 desc[UR36][R4.64+0x10], R140 ;  /* 0x0000108c04000986 */ /* 0x000fe2000c101524 */
[----:B------:R-:W-:Y:S01]  /*8fc0*/  ISETP.GT.AND P0, PT, R147, 0x80, PT ;  /* 0x000000809300780c */ /* 0x000fe20003f04270 */
[----:B------:R-:W-:Y:S01]  /*8fd0*/  IMAD.IADD R129, R9, 0x1, R137 ;  /* 0x0000000109817824 */ /* 0x000fe200078e0289 */
[----:B------:R-:W-:Y:S01]  /*8fe0*/  F2FP.BF16.F32.PACK_AB R128, RZ, R128 ;  /* 0x00000080ff80723e */ /* 0x000fe200000010ff */
[----:B------:R-:W-:Y:S01]  /*8ff0*/  @P1 STG.E.U16 desc[UR36][R4.64+0x12], R141 ;  /* 0x0000128d04001986 */ /* 0x000fe2000c101524 */
[C---:B------:R-:W-:Y:S01]  /*9000*/  ISETP.GT.AND P1, PT, R3.reuse, RZ, P0 ;  /* 0x000000ff0300720c */ /* 0x040fe20000724270 */
[----:B------:R-:W-:Y:S01]  /*9010*/  IMAD.SHL.U32 R15, R12, 0x100, RZ ;  /* 0x000001000c0f7824 */ /* 0x000fe200078e00ff */
[----:B------:R-:W-:Y:S01]  /*9020*/  F2FP.BF16.F32.PACK_AB R142, RZ, R142 ;  /* 0x0000008eff8e723e */ /* 0x000fe200000010ff */
[----:B------:R-:W-:Y:S01]  /*9030*/  @P3 STG.E.U16 desc[UR36][R6.64+0x12], R143 ;  /* 0x0000128f06003986 */ /* 0x000fe2000c101524 */
[----:B------:R-:W-:Y:S01]  /*9040*/  ISETP.GT.AND P3, PT, R3, 0x1, P0 ;  /* 0x000000010300780c */ /* 0x000fe20000764270 */
[----:B------:R-:W-:Y:S01]  /*9050*/  FMUL R20, R130, R146 ;  /* 0x0000009282147220 */ /* 0x000fe20000400000 */
[----:B------:R-:W-:Y:S01]  /*9060*/  PRMT R11, R128, 0x7610, R11 ;  /* 0x00007610800b7816 */ /* 0x000fe2000000000b */
[----:B------:R-:W-:Y:S01]  /*9070*/  @P2 STG.E.U16 desc[UR36][R6.64+0x10], R142 ;  /* 0x0000108e06002986 */ /* 0x000fe2000c101524 */
[----:B------:R-:W-:Y:S01]  /*9080*/  F2FP.BF16.F32.PACK_AB R8, RZ, R8 ;  /* 0x00000008ff08723e */ /* 0x000fe200000010ff */
[----:B------:R-:W-:Y:S01]  /*9090*/  FMUL R137, R131, R146 ;  /* 0x0000009283897220 */ /* 0x000fe20000400000 */
[C---:B------:R-:W-:Y:S01]  /*90a0*/  SHF.L.U64.HI R14, R12.reuse, 0x8, R13 ;  /* 0x000000080c0e7819 */ /* 0x040fe2000001020d */
[----:B------:R-:W-:Y:S01]  /*90b0*/  IMAD.WIDE.U32 R12, R12, 0xf0, R6 ;  /* 0x000000f00c0c7825 */ /* 0x000fe200078e0006 */
[----:B-1----:R-:W-:-:S03]  /*90c0*/  PRMT R138, R8, 0x7610, R138 ;  /* 0x00007610088a7816 */ /* 0x002fc6000000008a */
[----:B------:R-:W-:Y:S01]  /*90d0*/  FMUL R132, R132, R146 ;  /* 0x0000009284847220 */ /* 0x000fe20000400000 */
[----:B------:R-:W-:Y:S01]  /*90e0*/  F2FP.BF16.F32.PACK_AB R20, RZ, R20 ;  /* 0x00000014ff14723e */ /* 0x000fe200000010ff */
[--C-:B------:R-:W-:Y:S01]  /*90f0*/  @P1 IMAD.MOV.U32 R128, RZ, RZ, R136.reuse ;  /* 0x000000ffff801224 */ /* 0x100fe200078e0088 */
[----:B------:R-:W-:Y:S01]  /*9100*/  F2FP.BF16.F32.PACK_AB R137, RZ, R137 ;  /* 0x00000089ff89723e */ /* 0x000fe200000010ff */
[----:B------:R-:W-:Y:S02]  /*9110*/  IMAD.IADD R13, R9, 0x1, R13 ;  /* 0x00000001090d7824 */ /* 0x000fe400078e020d */
[----:B------:R-:W-:Y:S01]  /*9120*/  FMUL R133, R133, R146 ;  /* 0x0000009285857220 */ /* 0x000fe20000400000 */
[----:B------:R-:W-:Y:S01]  /*9130*/  F2FP.BF16.F32.PACK_AB R132, RZ, R132 ;  /* 0x00000084ff84723e */ /* 0x000fe200000010ff */
[----:B------:R0:W-:Y:S01]  /*9140*/  @P1 STG.E.U16 desc[UR36][R128.64], R11 ;  /* 0x0000000b80001986 */ /* 0x0001e2000c101524 */
[--C-:B------:R-:W-:Y:S01]  /*9150*/  IADD3 R10, P1, P2, R23, R136, R15.reuse ;  /* 0x00000088170a7210 */ /* 0x100fe20007a3e00f */
[-C--:B------:R-:W-:Y:S01]  /*9160*/  FMUL R134, R134, R146.reuse ;  /* 0x0000009286867220 */ /* 0x080fe20000400000 */
[----:B------:R-:W-:Y:S01]  /*9170*/  F2FP.BF16.F32.PACK_AB R133, RZ, R133 ;  /* 0x00000085ff85723e */ /* 0x000fe200000010ff */
[-C--:B------:R-:W-:Y:S01]  /*9180*/  FMUL R135, R135, R146.reuse ;  /* 0x0000009287877220 */ /* 0x080fe20000400000 */
[-C--:B------:R-:W-:Y:S01]  /*9190*/  FMUL R120, R120, R146.reuse ;  /* 0x0000009278787220 */ /* 0x080fe20000400000 */
[----:B------:R-:W-:Y:S01]  /*91a0*/  FMUL R121, R121, R146 ;  /* 0x0000009279797220 */ /* 0x000fe20000400000 */
[----:B------:R-:W-:Y:S01]  /*91b0*/  F2FP.BF16.F32.PACK_AB R134, RZ, R134 ;  /* 0x00000086ff86723e */ /* 0x000fe200000010ff */
[-C--:B------:R-:W-:Y:S01]  /*91c0*/  FMUL R122, R122, R146.reuse ;  /* 0x000000927a7a7220 */ /* 0x080fe20000400000 */
[----:B------:R-:W-:Y:S01]  /*91d0*/  F2FP.BF16.F32.PACK_AB R135, RZ, R135 ;  /* 0x00000087ff87723e */ /* 0x000fe200000010ff */
[----:B------:R-:W-:Y:S01]  /*91e0*/  FMUL R123, R123, R146 ;  /* 0x000000927b7b7220 */ /* 0x000fe20000400000 */
[----:B------:R-:W-:Y:S01]  /*91f0*/  F2FP.BF16.F32.PACK_AB R120, RZ, R120 ;  /* 0x00000078ff78723e */ /* 0x000fe200000010ff */
[----:B0-----:R-:W-:Y:S01]  /*9200*/  @P3 IMAD.MOV.U32 R128, RZ, RZ, R136 ;  /* 0x000000ffff803224 */ /* 0x001fe200078e0088 */
[--C-:B------:R-:W-:Y:S01]  /*9210*/  IADD3.X R11, R21, R129, R14.reuse, P1, P2 ;  /* 0x00000081150b7210 */ /* 0x100fe20000fe440e */
[----:B------:R-:W-:Y:S01]  /*9220*/  FMUL R124, R124, R146 ;  /* 0x000000927c7c7220 */ /* 0x000fe20000400000 */
[----:B------:R-:W-:Y:S01]  /*9230*/  IADD3 R8, P1, P2, R23, R12, R15 ;  /* 0x0000000c17087210 */ /* 0x000fe20007a3e00f */
[-C--:B------:R-:W-:Y:S01]  /*9240*/  FMUL R125, R125, R146.reuse ;  /* 0x000000927d7d7220 */ /* 0x080fe20000400000 */
[----:B------:R-:W-:Y:S01]  /*9250*/  @P3 STG.E.U16 desc[UR36][R128.64+0x2], R138 ;  /* 0x0000028a80003986 */ /* 0x000fe2000c101524 */
[----:B------:R-:W-:Y:S01]  /*9260*/  ISETP.GT.AND P3, PT, R147, 0x88, PT ;  /* 0x000000889300780c */ /* 0x000fe20003f64270 */
[-C--:B------:R-:W-:Y:S01]  /*9270*/  FMUL R126, R126, R146.reuse ;  /* 0x000000927e7e7220 */ /* 0x080fe20000400000 */
[----:B------:R-:W-:Y:S01]  /*9280*/  IADD3.X R9, R21, R13, R14, P1, P2 ;  /* 0x0000000d15097210 */ /* 0x000fe20000fe440e */
[----:B------:R-:W-:Y:S01]  /*9290*/  FMUL R127, R127, R146 ;  /* 0x000000927f7f7220 */ /* 0x000fe20000400000 */
[----:B------:R-:W-:Y:S01]  /*92a0*/  IADD3 R130, P2, R23, R136, RZ ;  /* 0x0000008817827210 */ /* 0x000fe20007f5e0ff */
[-C--:B------:R-:W-:Y:S01]  /*92b0*/  FMUL R112, R112, R146.reuse ;  /* 0x0000009270707220 */ /* 0x080fe20000400000 */
[----:B------:R-:W-:Y:S01]  /*92c0*/  ISETP.GT.AND P1, PT, R3, RZ, P3 ;  /* 0x000000ff0300720c */ /* 0x000fe20001f24270 */
[-C--:B------:R-:W-:Y:S01]  /*92d0*/  FMUL R113, R113, R146.reuse ;  /* 0x0000009271717220 */ /* 0x080fe20000400000 */
[----:B------:R-:W-:Y:S01]  /*92e0*/  F2FP.BF16.F32.PACK_AB R121, RZ, R121 ;  /* 0x00000079ff79723e */ /* 0x000fe200000010ff */
[--C-:B------:R-:W-:Y:S01]  /*92f0*/  IMAD.X R131, R21, 0x1, R129.reuse, P2 ;  /* 0x0000000115837824 */ /* 0x100fe200010e0681 */
[----:B------:R-:W-:Y:S01]  /*9300*/  ISETP.GT.AND P2, PT, R3, 0x1, P3 ;  /* 0x000000010300780c */ /* 0x000fe20001f44270 */
[----:B------:R-:W-:Y:S01]  /*9310*/  FMUL R114, R114, R146 ;  /* 0x0000009272727220 */ /* 0x000fe20000400000 */
[----:B------:R-:W-:Y:S01]  /*9320*/  F2FP.BF16.F32.PACK_AB R122, RZ, R122 ;  /* 0x0000007aff7a723e */ /* 0x000fe200000010ff */
[-C--:B------:R-:W-:Y:S01]  /*9330*/  FMUL R115, R115, R146.reuse ;  /* 0x0000009273737220 */ /* 0x080fe20000400000 */
[----:B------:R-:W-:Y:S01]  /*9340*/  F2FP.BF16.F32.PACK_AB R123, RZ, R123 ;  /* 0x0000007bff7b723e */ /* 0x000fe200000010ff */
[----:B------:R-:W-:Y:S01]  /*9350*/  FMUL R116, R116, R146 ;  /* 0x0000009274747220 */ /* 0x000fe20000400000 */
[----:B------:R-:W-:Y:S01]  /*9360*/  F2FP.BF16.F32.PACK_AB R124, RZ, R124 ;  /* 0x0000007cff7c723e */ /* 0x000fe200000010ff */
[-C--:B------:R-:W-:Y:S01]  /*9370*/  FMUL R117, R117, R146.reuse ;  /* 0x0000009275757220 */ /* 0x080fe20000400000 */
[----:B------:R-:W-:Y:S01]  /*9380*/  F2FP.BF16.F32.PACK_AB R125, RZ, R125 ;  /* 0x0000007dff7d723e */ /* 0x000fe200000010ff */
[----:B------:R0:W-:Y:S01]  /*9390*/  @P1 STG.E.U16 desc[UR36][R130.64], R20 ;  /* 0x0000001482001986 */ /* 0x0001e2000c101524 */
[C---:B------:R-:W-:Y:S01]  /*93a0*/  ISETP.GT.AND P1, PT, R3.reuse, 0x8, P0 ;  /* 0x000000080300780c */ /* 0x040fe20000724270 */
[----:B------:R-:W-:Y:S01]  /*93b0*/  FMUL R118, R118, R146 ;  /* 0x0000009276767220 */ /* 0x000fe20000400000 */
[----:B------:R-:W-:Y:S01]  /*93c0*/  F2FP.BF16.F32.PACK_AB R126, RZ, R126 ;  /* 0x0000007eff7e723e */ /* 0x000fe200000010ff */
[----:B------:R-:W-:Y:S01]  /*93d0*/  @P2 STG.E.U16 desc[UR36][R130.64+0x2], R137 ;  /* 0x0000028982002986 */ /* 0x000fe2000c101524 */
[----:B------:R-:W-:Y:S01]  /*93e0*/  ISETP.GT.AND P2, PT, R3, 0x9, P0 ;  /* 0x000000090300780c */ /* 0x000fe20000744270 */
[-C--:B------:R-:W-:Y:S01]  /*93f0*/  FMUL R119, R119, R146.reuse ;  /* 0x0000009277777220 */ /* 0x080fe20000400000 */
[----:B------:R-:W-:Y:S01]  /*9400*/  F2FP.BF16.F32.PACK_AB R127, RZ, R127 ;  /* 0x0000007fff7f723e */ /* 0x000fe200000010ff */
[----:B------:R-:W-:Y:S01]  /*9410*/  FMUL R104, R104, R146 ;  /* 0x0000009268687220 */ /* 0x000fe20000400000 */
[----:B------:R-:W-:Y:S01]  /*9420*/  F2FP.BF16.F32.PACK_AB R112, RZ, R112 ;  /* 0x00000070ff70723e */ /* 0x000fe200000010ff */
[-C--:B------:R-:W-:Y:S01]  /*9430*/  FMUL R105, R105, R146.reuse ;  /* 0x0000009269697220 */ /* 0x080fe20000400000 */
[----:B------:R-:W-:Y:S01]  /*9440*/  F2FP.BF16.F32.PACK_AB R113, RZ, R113 ;  /* 0x00000071ff71723e */ /* 0x000fe200000010ff */
[----:B------:R-:W-:Y:S01]  /*9450*/  FMUL R106, R106, R146 ;  /* 0x000000926a6a7220 */ /* 0x000fe20000400000 */
[----:B0-----:R-:W-:Y:S01]  /*9460*/  PRMT R20, R133, 0x7610, R20 ;  /* 0x0000761085147816 */ /* 0x001fe20000000014 */
[--C-:B------:R-:W-:Y:S01]  /*9470*/  @P1 IMAD.MOV.U32 R128, RZ, RZ, R136.reuse ;  /* 0x000000ffff801224 */ /* 0x100fe200078e0088 */
[----:B------:R-:W-:Y:S01]  /*9480*/  F2FP.BF16.F32.PACK_AB R114, RZ, R114 ;  /* 0x00000072ff72723e */ /* 0x000fe200000010ff */
[-C--:B------:R-:W-:Y:S01]  /*9490*/  FMUL R107, R107, R146.reuse ;  /* 0x000000926b6b7220 */ /* 0x080fe20000400000 */
[----:B------:R-:W-:Y:S01]  /*94a0*/  F2FP.BF16.F32.PACK_AB R115, RZ, R115 ;  /* 0x00000073ff73723e */ /* 0x000fe200000010ff */
[--C-:B------:R-:W-:Y:S01]  /*94b0*/  @P2 IMAD.MOV.U32 R133, RZ, RZ, R129.reuse ;  /* 0x000000ffff852224 */ /* 0x100fe200078e0081 */
[----:B------:R0:W-:Y:S01]  /*94c0*/  @P1 STG.E.U16 desc[UR36][R128.64+0x10], R132 ;  /* 0x0000108480001986 */ /* 0x0001e2000c101524 */
        /* <DEDUP_REMOVED lines=9> */
[----:B------:R-:W-:Y:S01]  /*9560*/  FMUL R96, R96, R146 ;  /* 0x0000009260607220 */ /* 0x000fe20000400000 */
[----:B------:R-:W-:Y:S01]  /*9570*/  F2FP.BF16.F32.PACK_AB R104, RZ, R104 ;  /* 0x00000068ff68723e */ /* 0x000fe200000010ff */
[----:B0-----:R-:W-:Y:S01]  /*9580*/  @P2 IMAD.MOV.U32 R132, RZ, RZ, R136 ;  /* 0x000000ffff842224 */ /* 0x001fe200078e0088 */
[----:B------:R-:W-:Y:S01]  /*9590*/  F2FP.BF16.F32.PACK_AB R105, RZ, R105 ;  /* 0x00000069ff69723e */ /* 0x000fe200000010ff */
[----:B------:R-:W-:Y:S01]  /*95a0*/  FMUL R97, R97, R146 ;  /* 0x0000009261617220 */ /* 0x000fe20000400000 */
[----:B------:R-:W-:Y:S01]  /*95b0*/  F2FP.BF16.F32.PACK_AB R106, RZ, R106 ;  /* 0x0000006aff6a723e */ /* 0x000fe200000010ff */
[-C--:B------:R-:W-:Y:S01]  /*95c0*/  FMUL R98, R98, R146.reuse ;  /* 0x0000009262627220 */ /* 0x080fe20000400000 */
[----:B------:R0:W-:Y:S01]  /*95d0*/  @P2 STG.E.U16 desc[UR36][R132.64+0x12], R20 ;  /* 0x0000121484002986 */ /* 0x0001e2000c101524 */
[----:B------:R-:W-:Y:S01]  /*95e0*/  ISETP.GT.AND P2, PT, R3, 0x9, P3 ;  /* 0x000000090300780c */ /* 0x000fe20001f44270 */
[----:B------:R-:W-:Y:S01]  /*95f0*/  FMUL R99, R99, R146 ;  /* 0x0000009263637220 */ /* 0x000fe20000400000 */
[----:B------:R-:W-:Y:S01]  /*9600*/  F2FP.BF16.F32.PACK_AB R107, RZ, R107 ;  /* 0x0000006bff6b723e */ /* 0x000fe200000010ff */
[----:B------:R-:W-:Y:S01]  /*9610*/  @P1 STG.E.U16 desc[UR36][R130.64+0x10], R134 ;  /* 0x0000108682001986 */ /* 0x000fe2000c101524 */
[----:B------:R-:W-:Y:S01]  /*9620*/  IADD3 R128, P1, R15, R136, RZ ;  /* 0x000000880f807210 */ /* 0x000fe20007f3e0ff */
[----:B------:R-:W-:Y:S01]  /*9630*/  FMUL R100, R100, R146 ;  /* 0x0000009264647220 */ /* 0x000fe20000400000 */
[----:B------:R-:W-:Y:S01]  /*9640*/  F2FP.BF16.F32.PACK_AB R108, RZ, R108 ;  /* 0x0000006cff6c723e */ /* 0x000fe200000010ff */
[----:B------:R-:W-:Y:S01]  /*9650*/  FMUL R101, R101, R146 ;  /* 0x0000009265657220 */ /* 0x000fe20000400000 */
[----:B------:R-:W-:Y:S01]  /*9660*/  F2FP.BF16.F32.PACK_AB R109, RZ, R109 ;  /* 0x0000006dff6d723e */ /* 0x000fe200000010ff */
[----:B------:R-:W-:Y:S01]  /*9670*/  IMAD.X R129, R14, 0x1, R129, P1 ;  /* 0x000000010e817824 */ /* 0x000fe200008e0681 */
[----:B------:R-:W-:Y:S01]  /*9680*/  F2FP.BF16.F32.PACK_AB R110, RZ, R110 ;  /* 0x0000006eff6e723e */ /* 0x000fe200000010ff */
[-C--:B------:R-:W-:Y:S01]  /*9690*/  FMUL R102, R102, R146.reuse ;  /* 0x0000009266667220 */ /* 0x080fe20000400000 */
[----:B0-----:R-:W-:Y:S01]  /*96a0*/  PRMT R20, R120, 0x7610, R20 ;  /* 0x0000761078147816 */ /* 0x001fe20000000014 */
[----:B------:R-:W-:Y:S01]  /*96b0*/  @P2 STG.E.U16 desc[UR36][R130.64+0x12], R135 ;  /* 0x0000128782002986 */ /* 0x000fe2000c101524 */
[----:B------:R-:W-:Y:S01]  /*96c0*/  ISETP.GT.AND P2, PT, R147, 0x100, PT ;  /* 0x000001009300780c */ /* 0x000fe20003f44270 */
[-C--:B------:R-:W-:Y:S01]  /*96d0*/  FMUL R103, R103, R146.reuse ;  /* 0x0000009267677220 */ /* 0x080fe20000400000 */
[----:B------:R-:W-:Y:S01]  /*96e0*/  F2FP.BF16.F32.PACK_AB R111, RZ, R111 ;  /* 0x0000006fff6f723e */ /* 0x000fe200000010ff */
[-C--:B------:R-:W-:Y:S01]  /*96f0*/  FMUL R88, R88, R146.reuse ;  /* 0x0000009258587220 */ /* 0x080fe20000400000 */
[----:B------:R-:W-:Y:S01]  /*9700*/  ISETP.GT.AND P1, PT, R3, RZ, P2 ;  /* 0x000000ff0300720c */ /* 0x000fe20001724270 */
        /* <DEDUP_REMOVED lines=12> */
[----:B------:R-:W-:Y:S01]  /*97d0*/  @P1 STG.E.U16 desc[UR36][R128.64], R20 ;  /* 0x0000001480001986 */ /* 0x000fe2000c101524 */
        /* <DEDUP_REMOVED lines=11> */
[----:B------:R-:W-:Y:S01]  /*9890*/  FMUL R84, R84, R146 ;  /* 0x0000009254547220 */ /* 0x000fe20000400000 */
[----:B------:R-:W-:Y:S01]  /*98a0*/  F2FP.BF16.F32.PACK_AB R91, RZ, R91 ;  /* 0x0000005bff5b723e */ /* 0x000fe200000010ff */
[----:B------:R0:W-:Y:S01]  /*98b0*/  @P1 STG.E.U16 desc[UR36][R128.64+0x2], R121 ;  /* 0x0000027980001986 */ /* 0x0001e2000c101524 */
[----:B------:R-:W-:Y:S01]  /*98c0*/  IADD3 R120, P1, R23, R128, RZ ;  /* 0x0000008017787210 */ /* 0x000fe20007f3e0ff */
        /* <DEDUP_REMOVED lines=10> */
[--C-:B0-----:R-:W-:Y:S01]  /*9970*/  IMAD.X R121, R21, 0x1, R129.reuse, P1 ;  /* 0x0000000115797824 */ /* 0x101fe200008e0681 */
        /* <DEDUP_REMOVED lines=45> */
[--C-:B0-----:R-:W-:Y:S01]  /*9c50*/  @P6 IMAD.MOV.U32 R120, RZ, RZ, R128.reuse ;  /* 0x000000ffff786224 */ /* 0x101fe200078e0080 */
[----:B------:R-:W-:Y:S01]  /*9c60*/  F2FP.BF16.F32.PACK_AB R68, RZ, R68 ;  /* 0x00000044ff44723e */ /* 0x000fe200000010ff */
[--C-:B------:R-:W-:Y:S01]  /*9c70*/  @P6 IMAD.MOV.U32 R121, RZ, RZ, R129.reuse ;  /* 0x000000ffff796224 */ /* 0x100fe200078e0081 */
[----:B------:R-:W-:Y:S01]  /*9c80*/  F2FP.BF16.F32.PACK_AB R69, RZ, R69 ;  /* 0x00000045ff45723e */ /* 0x000fe200000010ff */
[----:B------:R-:W-:Y:S01]  /*9c90*/  FMUL R62, R62, R146 ;  /* 0x000000923e3e7220 */ /* 0x000fe20000400000 */
[----:B------:R-:W-:Y:S01]  /*9ca0*/  F2FP.BF16.F32.PACK_AB R70, RZ, R70 ;  /* 0x00000046ff46723e */ /* 0x000fe200000010ff */
[-C--:B------:R-:W-:Y:S01]  /*9cb0*/  FMUL R63, R63, R146.reuse ;  /* 0x000000923f3f7220 */ /* 0x080fe20000400000 */
[----:B------:R0:W-:Y:S01]  /*9cc0*/  @P6 STG.E.U16 desc[UR36][R120.64+0x10], R124 ;  /* 0x0000107c78006986 */ /* 0x0001e2000c101524 */
        /* <DEDUP_REMOVED lines=15> */
[----:B------:R-:W-:Y:S01]  /*9dc0*/  @P6 IMAD.MOV.U32 R121, RZ, RZ, R129 ;  /* 0x000000ffff796224 */ /* 0x000fe200078e0081 */
[----:B------:R-:W-:Y:S01]  /*9dd0*/  F2FP.BF16.F32.PACK_AB R62, RZ, R62 ;  /* 0x0000003eff3e723e */ /* 0x000fe200000010ff */
[-C--:B------:R-:W-:Y:S01]  /*9de0*/  FMUL R54, R54, R146.reuse ;  /* 0x0000009236367220 */ /* 0x080fe20000400000 */
[----:B------:R-:W-:Y:S01]  /*9df0*/  F2FP.BF16.F32.PACK_AB R63, RZ, R63 ;  /* 0x0000003fff3f723e */ /* 0x000fe200000010ff */
[-C--:B------:R-:W-:Y:S01]  /*9e00*/  FMUL R55, R55, R146.reuse ;  /* 0x0000009237377220 */ /* 0x080fe20000400000 */
[----:B------:R-:W-:Y:S01]  /*9e10*/  @P6 STG.E.U16 desc[UR36][R120.64+0x12], R125 ;  /* 0x0000127d78006986 */ /* 0x000fe2000c101524 */
[----:B------:R-:W-:Y:S01]  /*9e20*/  IADD3 R122, P6, R128, R23, RZ ;  /* 0x00000017807a7210 */ /* 0x000fe20007fde0ff */
[----:B------:R-:W-:Y:S01]  /*9e30*/  FMUL R40, R40, R146 ;  /* 0x0000009228287220 */ /* 0x000fe20000400000 */
[----:B------:R-:W-:Y:S01]  /*9e40*/  F2FP.BF16.F32.PACK_AB R48, RZ, R48 ;  /* 0x00000030ff30723e */ /* 0x000fe200000010ff */
[-C--:B------:R-:W-:Y:S01]  /*9e50*/  FMUL R41, R41, R146.reuse ;  /* 0x0000009229297220 */ /* 0x080fe20000400000 */
[----:B------:R-:W-:Y:S01]  /*9e60*/  F2FP.BF16.F32.PACK_AB R49, RZ, R49 ;  /* 0x00000031ff31723e */ /* 0x000fe200000010ff */
[----:B------:R-:W-:Y:S01]  /*9e70*/  IMAD.X R123, R129, 0x1, R21, P6 ;  /* 0x00000001817b7824 */ /* 0x000fe200030e0615 */
        /* <DEDUP_REMOVED lines=23> */
[-C--:B------:R-:W-:Y:S01]  /*9ff0*/  FMUL R36, R36, R146.reuse ;  /* 0x0000009224247220 */ /* 0x080fe20000400000 */
[----:B------:R-:W-:Y:S01]  /*a000*/  F2FP.BF16.F32.PACK_AB R45, RZ, R45 ;  /* 0x0000002dff2d723e */ /* 0x000fe200000010ff */
[----:B------:R-:W-:Y:S01]  /*a010*/  FMUL R37, R37, R146 ;  /* 0x0000009225257220 */ /* 0x000fe20000400000 */
        /* <DEDUP_REMOVED lines=23> */
[----:B------:R-:W-:Y:S01]  /*a190*/  FMUL R31, R31, R146 ;  /* 0x000000921f1f7220 */ /* 0x000fe20000400000 */
[----:B------:R-:W-:-:S02]  /*a1a0*/  F2FP.BF16.F32.PACK_AB R39, RZ, R39 ;  /* 0x00000027ff27723e */ /* 0x000fc400000010ff */
[----:B------:R-:W-:Y:S02]  /*a1b0*/  F2FP.BF16.F32.PACK_AB R24, RZ, R24 ;  /* 0x00000018ff18723e */ /* 0x000fe400000010ff */
[----:B------:R-:W-:Y:S01]  /*a1c0*/  F2FP.BF16.F32.PACK_AB R25, RZ, R25 ;  /* 0x00000019ff19723e */ /* 0x000fe200000010ff */
[----:B------:R-:W-:Y:S01]  /*a1d0*/  @P6 STG.E.U16 desc[UR36][R4.64+0x22], R113 ;  /* 0x0000227104006986 */ /* 0x000fe2000c101524 */
[----:B------:R-:W-:Y:S02]  /*a1e0*/  ISETP.GT.AND P6, PT, R3, 0x10, P5 ;  /* 0x000000100300780c */ /* 0x000fe40002fc4270 */
[----:B------:R-:W-:Y:S02]  /*a1f0*/  F2FP.BF16.F32.PACK_AB R26, RZ, R26 ;  /* 0x0000001aff1a723e */ /* 0x000fe400000010ff */
[----:B------:R-:W-:Y:S02]  /*a200*/  F2FP.BF16.F32.PACK_AB R27, RZ, R27 ;  /* 0x0000001bff1b723e */ /* 0x000fe400000010ff */
[----:B------:R-:W-:-:S02]  /*a210*/  F2FP.BF16.F32.PACK_AB R28, RZ, R28 ;  /* 0x0000001cff1c723e */ /* 0x000fc400000010ff */
[----:B------:R-:W-:Y:S02]  /*a220*/  F2FP.BF16.F32.PACK_AB R29, RZ, R29 ;  /* 0x0000001dff1d723e */ /* 0x000fe400000010ff */
[----:B------:R-:W-:Y:S02]  /*a230*/  F2FP.BF16.F32.PACK_AB R30, RZ, R30 ;  /* 0x0000001eff1e723e */ /* 0x000fe400000010ff */
[----:B------:R-:W-:Y:S01]  /*a240*/  F2FP.BF16.F32.PACK_AB R31, RZ, R31 ;  /* 0x0000001fff1f723e */ /* 0x000fe200000010ff */
[----:B------:R-:W-:Y:S01]  /*a250*/  @P6 STG.E.U16 desc[UR36][R6.64+0x20], R114 ;  /* 0x0000207206006986 */ /* 0x000fe2000c101524 */
[----:B------:R-:W-:-:S13]  /*a260*/  ISETP.GT.AND P6, PT, R3, 0x11, P5 ;  /* 0x000000110300780c */ /* 0x000fda0002fc4270 */
        /* <DEDUP_REMOVED lines=9> */
[----:B0-----:R-:W-:-:S05]  /*a300*/  IADD3 R10, P6, R15, R12, RZ ;  /* 0x0000000c0f0a7210 */ /* 0x001fca0007fde0ff */
[----:B------:R-:W-:Y:S01]  /*a310*/  IMAD.X R11, R13, 0x1, R14, P6 ;  /* 0x000000010d0b7824 */ /* 0x000fe200030e060e */
[----:B------:R-:W-:-:S13]  /*a320*/  ISETP.GT.AND P6, PT, R3, 0x10, P0 ;  /* 0x000000100300780c */ /* 0x000fda00007c4270 */
[----:B------:R-:W-:Y:S01]  /*a330*/  @P6 STG.E.U16 desc[UR36][R12.64+0x20], R104 ;  /* 0x000020680c006986 */ /* 0x000fe2000c101524 */
[----:B------:R-:W-:-:S13]  /*a340*/  ISETP.GT.AND P6, PT, R3, 0x11, P0 ;  /* 0x000000110300780c */ /* 0x000fda00007c4270 */
[----:B------:R-:W-:Y:S01]  /*a350*/  @P6 STG.E.U16 desc[UR36][R12.64+0x22], R105 ;  /* 0x000022690c006986 */ /* 0x000fe2000c101524 */
[----:B------:R-:W-:-:S05]  /*a360*/  IADD3 R14, P6, R23, R12, RZ ;  /* 0x0000000c170e7210 */ /* 0x000fca0007fde0ff */
[----:B------:R-:W-:Y:S01]  /*a370*/  IMAD.X R15, R13, 0x1, R21, P6 ;  /* 0x000000010d0f7824 */ /* 0x000fe200030e0615 */
[----:B------:R-:W-:-:S04]  /*a380*/  IADD3 R20, P6, R23, R10, RZ ;  /* 0x0000000a17147210 */ /* 0x000fc80007fde0ff */
[----:B------:R-:W-:Y:S02]  /*a390*/  IADD3.X R21, R21, R11, RZ, P6, !PT ;  /* 0x0000000b15157210 */ /* 0x000fe400037fe4ff */
        /* <DEDUP_REMOVED lines=132> */
[C---:B------:R-:W-:Y:S02]  /*abe0*/  ISETP.GT.AND P6, PT, R3.reuse, 0x48, P4 ;  /* 0x000000480300780c */ /* 0x040fe400027c4270 */
[----:B------:R-:W-:-:S11]  /*abf0*/  ISETP.GT.AND P4, PT, R3, 0x49, P4 ;  /* 0x000000490300780c */ /* 0x000fd60002784270 */
[----:B------:R-:W-:Y:S04]  /*ac00*/  @P6 STG.E.U16 desc[UR36][R4.64+0x90], R44 ;  /* 0x0000902c04006986 */ /* 0x000fe8000c101524 */
[----:B------:R0:W-:Y:S01]  /*ac10*/  @P4 STG.E.U16 desc[UR36][R4.64+0x92], R45 ;  /* 0x0000922d04004986 */ /* 0x0001e2000c101524 */
[C---:B------:R-:W-:Y:S02]  /*ac20*/  ISETP.GT.AND P4, PT, R3.reuse, 0x48, P5 ;  /* 0x000000480300780c */ /* 0x040fe40002f84270 */
[----:B------:R-:W-:-:S11]  /*ac30*/  ISETP.GT.AND P5, PT, R3, 0x49, P5 ;  /* 0x000000490300780c */ /* 0x000fd60002fa4270 */
[----:B------:R-:W-:Y:S01]  /*ac40*/  @P4 STG.E.U16 desc[UR36][R6.64+0x90], R46 ;  /* 0x0000902e06004986 */ /* 0x000fe2000c101524 */
[----:B------:R-:W-:-:S03]  /*ac50*/  ISETP.GT.AND P4, PT, R3, 0x40, P0 ;  /* 0x000000400300780c */ /* 0x000fc60000784270 */
[----:B------:R-:W-:Y:S01]  /*ac60*/  @P5 STG.E.U16 desc[UR36][R6.64+0x92], R47 ;  /* 0x0000922f06005986 */ /* 0x000fe2000c101524 */
[----:B------:R-:W-:-:S09]  /*ac70*/  ISETP.GT.AND P5, PT, R3, 0x41, P0 ;  /* 0x000000410300780c */ /* 0x000fd200007a4270 */
[----:B0-----:R-:W-:Y:S02]  /*ac80*/  @P4 IMAD.MOV.U32 R4, RZ, RZ, R12 ;  /* 0x000000ffff044224 */ /* 0x001fe400078e000c */
[----:B------:R-:W-:-:S05]  /*ac90*/  @P4 IMAD.MOV.U32 R5, RZ, RZ, R13 ;  /* 0x000000ffff054224 */ /* 0x000fca00078e000d */
[----:B------:R0:W-:Y:S01]  /*aca0*/  @P4 STG.E.U16 desc[UR36][R4.64+0x80], R32 ;  /* 0x0000802004004986 */ /* 0x0001e2000c101524 */
[----:B------:R-:W-:Y:S01]  /*acb0*/  ISETP.GT.AND P4, PT, R3, 0x40, P3 ;  /* 0x000000400300780c */ /* 0x000fe20001f84270 */
[----:B0-----:R-:W-:Y:S02]  /*acc0*/  @P5 IMAD.MOV.U32 R4, RZ, RZ, R12 ;  /* 0x000000ffff045224 */ /* 0x001fe400078e000c */
[----:B------:R-:W-:-:S05]  /*acd0*/  @P5 IMAD.MOV.U32 R5, RZ, RZ, R13 ;  /* 0x000000ffff055224 */ /* 0x000fca00078e000d */
[----:B------:R0:W-:Y:S01]  /*ace0*/  @P5 STG.E.U16 desc[UR36][R4.64+0x82], R33 ;  /* 0x0000822104005986 */ /* 0x0001e2000c101524 */
[----:B------:R-:W-:-:S04]  /*acf0*/  ISETP.GT.AND P5, PT, R3, 0x41, P3 ;  /* 0x000000410300780c */ /* 0x000fc80001fa4270 */
[----:B0-----:R-:W-:Y:S02]  /*ad00*/  @P4 IMAD.MOV.U32 R4, RZ, RZ, R14 ;  /* 0x000000ffff044224 */ /* 0x001fe400078e000e */
[----:B------:R-:W-:-:S05]  /*ad10*/  @P4 IMAD.MOV.U32 R5, RZ, RZ, R15 ;  /* 0x000000ffff054224 */ /* 0x000fca00078e000f */
[----:B------:R0:W-:Y:S01]  /*ad20*/  @P4 STG.E.U16 desc[UR36][R4.64+0x80], R34 ;  /* 0x0000802204004986 */ /* 0x0001e2000c101524 */
[C---:B------:R-:W-:Y:S02]  /*ad30*/  ISETP.GT.AND P4, PT, R3.reuse, 0x48, P0 ;  /* 0x000000480300780c */ /* 0x040fe40000784270 */
[----:B------:R-:W-:Y:S01]  /*ad40*/  ISETP.GT.AND P0, PT, R3, 0x49, P0 ;  /* 0x000000490300780c */ /* 0x000fe20000704270 */
        /* <DEDUP_REMOVED lines=8> */
[----:B------:R-:W-:-:S03]  /*add0*/  ISETP.GT.AND P4, PT, R3, 0x40, P2 ;  /* 0x000000400300780c */ /* 0x000fc60001784270 */
[----:B------:R-:W-:Y:S01]  /*ade0*/  @P0 STG.E.U16 desc[UR36][R12.64+0x92], R37 ;  /* 0x000092250c000986 */ /* 0x000fe2000c101524 */
[----:B------:R-:W-:Y:S01]  /*adf0*/  ISETP.GT.AND P0, PT, R3, 0x41, P2 ;  /* 0x000000410300780c */ /* 0x000fe20001704270 */
[----:B0-----:R-:W-:Y:S02]  /*ae00*/  @P5 IMAD.MOV.U32 R4, RZ, RZ, R14 ;  /* 0x000000ffff045224 */ /* 0x001fe400078e000e */
[----:B------:R-:W-:-:S05]  /*ae10*/  @P5 IMAD.MOV.U32 R5, RZ, RZ, R15 ;  /* 0x000000ffff055224 */ /* 0x000fca00078e000f */
[----:B------:R0:W-:Y:S01]  /*ae20*/  @P5 STG.E.U16 desc[UR36][R4.64+0x90], R38 ;  /* 0x0000902604005986 */ /* 0x0001e2000c101524 */
[----:B------:R-:W-:-:S03]  /*ae30*/  ISETP.GT.AND P5, PT, R3, 0x40, P1 ;  /* 0x000000400300780c */ /* 0x000fc60000fa4270 */
[----:B------:R-:W-:Y:S01]  /*ae40*/  @P3 STG.E.U16 desc[UR36][R14.64+0x92], R39 ;  /* 0x000092270e003986 */ /* 0x000fe2000c101524 */
[----:B------:R-:W-:-:S03]  /*ae50*/  ISETP.GT.AND P3, PT, R3, 0x41, P1 ;  /* 0x000000410300780c */ /* 0x000fc60000f64270 */
[----:B------:R-:W-:Y:S01]  /*ae60*/  @P4 STG.E.U16 desc[UR36][R10.64+0x80], R24 ;  /* 0x000080180a004986 */ /* 0x000fe2000c101524 */
[C---:B------:R-:W-:Y:S02]  /*ae70*/  ISETP.GT.AND P4, PT, R3.reuse, 0x48, P1 ;  /* 0x000000480300780c */ /* 0x040fe40000f84270 */
[C---:B------:R-:W-:Y:S01]  /*ae80*/  ISETP.GT.AND P1, PT, R3.reuse, 0x49, P1 ;  /* 0x000000490300780c */ /* 0x040fe20000f24270 */
[----:B------:R-:W-:Y:S01]  /*ae90*/  @P0 STG.E.U16 desc[UR36][R10.64+0x82], R25 ;  /* 0x000082190a000986 */ /* 0x000fe2000c101524 */
[C---:B------:R-:W-:Y:S01]  /*aea0*/  ISETP.GT.AND P0, PT, R3.reuse, 0x48, P2 ;  /* 0x000000480300780c */ /* 0x040fe20001704270 */
[----:B0-----:R-:W-:Y:S01]  /*aeb0*/  @P5 IMAD.MOV.U32 R4, RZ, RZ, R8 ;  /* 0x000000ffff045224 */ /* 0x001fe200078e0008 */
[----:B------:R-:W-:Y:S01]  /*aec0*/  ISETP.GT.AND P2, PT, R3, 0x49, P2 ;  /* 0x000000490300780c */ /* 0x000fe20001744270 */
[----:B------:R-:W-:-:S05]  /*aed0*/  @P5 IMAD.MOV.U32 R5, RZ, RZ, R9 ;  /* 0x000000ffff055224 */ /* 0x000fca00078e0009 */
[----:B------:R0:W-:Y:S02]  /*aee0*/  @P5 STG.E.U16 desc[UR36][R4.64+0x80], R26 ;  /* 0x0000801a04005986 */ /* 0x0001e4000c101524 */
[----:B0-----:R-:W-:Y:S02]  /*aef0*/  @P3 IMAD.MOV.U32 R4, RZ, RZ, R8 ;  /* 0x000000ffff043224 */ /* 0x001fe400078e0008 */
[----:B------:R-:W-:-:S05]  /*af00*/  @P3 IMAD.MOV.U32 R5, RZ, RZ, R9 ;  /* 0x000000ffff053224 */ /* 0x000fca00078e0009 */
[----:B------:R0:W-:Y:S04]  /*af10*/  @P3 STG.E.U16 desc[UR36][R4.64+0x82], R27 ;  /* 0x0000821b04003986 */ /* 0x0001e8000c101524 */
[----:B------:R1:W-:Y:S04]  /*af20*/  @P0 STG.E.U16 desc[UR36][R10.64+0x90], R28 ;  /* 0x0000901c0a000986 */ /* 0x0003e8000c101524 */
[----:B------:R1:W-:Y:S01]  /*af30*/  @P2 STG.E.U16 desc[UR36][R10.64+0x92], R29 ;  /* 0x0000921d0a002986 */ /* 0x0003e2000c101524 */
[----:B0-----:R-:W-:Y:S02]  /*af40*/  @P4 IMAD.MOV.U32 R4, RZ, RZ, R8 ;  /* 0x000000ffff044224 */ /* 0x001fe400078e0008 */
[----:B------:R-:W-:-:S05]  /*af50*/  @P4 IMAD.MOV.U32 R5, RZ, RZ, R9 ;  /* 0x000000ffff054224 */ /* 0x000fca00078e0009 */
[----:B------:R1:W-:Y:S04]  /*af60*/  @P4 STG.E.U16 desc[UR36][R4.64+0x90], R30 ;  /* 0x0000901e04004986 */ /* 0x0003e8000c101524 */
[----:B------:R1:W-:Y:S02]  /*af70*/  @P1 STG.E.U16 desc[UR36][R8.64+0x92], R31 ;  /* 0x0000921f08001986 */ /* 0x0003e4000c101524 */
.L_x_266:
[----:B------:R-:W-:Y:S05]  /*af80*/  BSYNC B0 ;  /* 0x0000000000007941 */ /* 0x000fea0003800000 */
.L_x_34:
[----:B------:R-:W-:Y:S01]  /*af90*/  ULDC UR4, c[0x0][0xc] ;  /* 0x0000030000047ab9 */ /* 0x000fe20000000800 */
[----:B------:R-:W-:Y:S01]  /*afa0*/  ULDC UR5, c[0x0][0x10] ;  /* 0x0000040000057ab9 */ /* 0x000fe20000000800 */
[----:B------:R-:W2:Y:S01]  /*afb0*/  LDC R3, c[0x0][0x14] ;  /* 0x00000500ff037b82 */ /* 0x000ea20000000800 */
[----:B------:R-:W-:Y:S01]  /*afc0*/  UIMAD.WIDE.U32 UR4, UR4, UR5, URZ ;  /* 0x00000005040472a5 */ /* 0x000fe2000f8e003f */
[----:B------:R-:W-:Y:S02]  /*afd0*/  IMAD.MOV.U32 R148, RZ, RZ, -0x1 ;  /* 0xffffffffff947424 */ /* 0x000fe400078e00ff */
[----:B------:R-:W-:-:S03]  /*afe0*/  IMAD.MOV.U32 R23, RZ, RZ, -0x1 ;  /* 0xffffffffff177424 */ /* 0x000fc600078e00ff */
[----:B--2---:R-:W-:-:S04]  /*aff0*/  IMAD.WIDE.U32 R16, R3, UR4, R16 ;  /* 0x0000000403107c25 */ /* 0x004fc8000f8e0010 */
[----:B------:R-:W-:Y:S01]  /*b000*/  IMAD R3, R3, UR5, RZ ;  /* 0x0000000503037c24 */ /* 0x000fe2000f8e02ff */
[----:B------:R-:W-:Y:S02]  /*b010*/  ULDC.64 UR4, c[0x0][0x650] ;  /* 0x0001940000047ab9 */ /* 0x000fe40000000a00 */
[----:B------:R-:W-:Y:S01]  /*b020*/  ISETP.GE.U32.AND P0, PT, R16, UR4, PT ;  /* 0x0000000410007c0c */ /* 0x000fe2000bf06070 */
[--C-:B------:R-:W-:Y:S01]  /*b030*/  IMAD.IADD R17, R17, 0x1, R3.reuse ;  /* 0x0000000111117824 */ /* 0x100fe200078e0203 */
[----:B------:R-:W-:-:S04]  /*b040*/  PRMT R3, RZ, 0x7610, R3 ;  /* 0x00007610ff037816 */ /* 0x000fc80000000003 */
[----:B------:R-:W-:-:S13]  /*b050*/  ISETP.GE.U32.AND.EX P0, PT, R17, UR5, PT, P0 ;  /* 0x0000000511007c0c */ /* 0x000fda000bf06100 */
[----:B------:R-:W-:Y:S05]  /*b060*/  @P0 BRA `(.L_x_267) ;  /* 0x0000000400640947 */ /* 0x000fea0003800000 */
[----:B0-----:R-:W0:Y:S01]  /*b070*/  S2R R12, SR_CTAID.X ;  /* 0x00000000000c7919 */ /* 0x001e220000002500 */
[----:B-1-3--:R-:W1:Y:S01]  /*b080*/  LDC.64 R10, c[0x0][0x628] ;  /* 0x00018a00ff0a7b82 */ /* 0x00ae620000000a00 */
[----:B------:R-:W-:Y:S01]  /*b090*/  ULDC UR4, c[0x0][0x150] ;  /* 0x0000540000047ab9 */ /* 0x000fe20000000800 */
[----:B------:R-:W-:Y:S01]  /*b0a0*/  IMAD.MOV.U32 R8, RZ, RZ, R16 ;  /* 0x000000ffff087224 */ /* 0x000fe200078e0010 */
[----:B------:R-:W2:Y:S01]  /*b0b0*/  S2R R24, SR_CTAID.Y ;  /* 0x0000000000187919 */ /* 0x000ea20000002600 */
[----:B------:R-:W-:-:S04]  /*b0c0*/  IMAD.MOV.U32 R9, RZ, RZ, R17 ;  /* 0x000000ffff097224 */ /* 0x000fc800078e0011 */
[----:B------:R-:W3:Y:S08]  /*b0d0*/  LDC R21, c[0x0][0x144] ;  /* 0x00005100ff157b82 */ /* 0x000ef00000000800 */
[----:B------:R-:W2:Y:S08]  /*b0e0*/  LDC R0, c[0x0][0x630] ;  /* 0x00018c00ff007b82 */ /* 0x000eb00000000800 */
[----:B------:R-:W2:Y:S01]  /*b0f0*/  LDC.64 R14, c[0x0][0x620] ;  /* 0x00018800ff0e7b82 */ /* 0x000ea20000000a00 */
[----:B-1----:R-:W-:-:S04]  /*b100*/  ISETP.NE.U32.AND P0, PT, R10, RZ, PT ;  /* 0x000000ff0a00720c */ /* 0x002fc80003f05070 */
[----:B------:R-:W-:Y:S02]  /*b110*/  ISETP.NE.AND.EX P0, PT, R11, RZ, PT, P0 ;  /* 0x000000ff0b00720c */ /* 0x000fe40003f05300 */
[----:B0-----:R-:W-:-:S05]  /*b120*/  I2FP.F32.U32 R3, R12 ;  /* 0x0000000c00037245 */ /* 0x001fca0000201000 */
[----:B------:R-:W-:-:S04]  /*b130*/  FMUL R3, R3, UR4 ;  /* 0x0000000403037c20 */ /* 0x000fc80008400000 */
[----:B------:R0:W1:Y:S02]  /*b140*/  F2I.U32.TRUNC.NTZ R20, R3 ;  /* 0x0000000300147305 */ /* 0x000064000020f000 */
[----:B---3--:R-:W-:Y:S05]  /*b150*/  @!P0 BRA `(.L_x_268) ;  /* 0x0000000000288947 */ /* 0x008fea0003800000 */
[----:B0-----:R-:W0:Y:S02]  /*b160*/  LDC R3, c[0x0][0x634] ;  /* 0x00018d00ff037b82 */ /* 0x001e240000000800 */
        /* <DEDUP_REMOVED lines=9> */
.L_x_268:
[----:B------:R-:W3:Y:S01]  /*b200*/  LDC.64 R28, c[0x0][0x640] ;  /* 0x00019000ff1c7b82 */ /* 0x000ee20000000a00 */
[-CC-:B--2---:R-:W-:Y:S01]  /*b210*/  SHF.R.U64 R23, R8, R0.reuse, R9.reuse ;  /* 0x0000000008177219 */ /* 0x184fe20000001209 */
[----:B-1----:R-:W-:Y:S01]  /*b220*/  IMAD.MOV R20, RZ, RZ, -R20 ;  /* 0x000000ffff147224 */ /* 0x002fe200078e0a14 */
[----:B------:R-:W-:Y:S01]  /*b230*/  SHF.R.U32.HI R0, RZ, R0, R9 ;  /* 0x00000000ff007219 */ /* 0x000fe20000011609 */
[----:B------:R-:W-:Y:S01]  /*b240*/  ULDC UR4, c[0x0][0x154] ;  /* 0x0000550000047ab9 */ /* 0x000fe20000000800 */
[----:B0-----:R-:W-:Y:S01]  /*b250*/  IADD3 R3, P0, RZ, -R23, RZ ;  /* 0x80000017ff037210 */ /* 0x001fe20007f1e0ff */
[----:B------:R-:W-:Y:S02]  /*b260*/  IMAD R21, R21, R20, R12 ;  /* 0x0000001415157224 */ /* 0x000fe400078e020c */
[----:B------:R-:W0:Y:S01]  /*b270*/  LDC R6, c[0x0][0x618] ;  /* 0x00018600ff067b82 */ /* 0x000e220000000800 */
[----:B------:R-:W-:Y:S02]  /*b280*/  IMAD.MOV.U32 R7, RZ, RZ, 0x1 ;  /* 0x00000001ff077424 */ /* 0x000fe400078e00ff */
[----:B------:R-:W-:-:S04]  /*b290*/  IMAD.X R5, RZ, RZ, ~R0, P0 ;  /* 0x000000ffff057224 */ /* 0x000fc800000e0e00 */
[-C--:B------:R-:W-:Y:S01]  /*b2a0*/  IMAD R0, R5, R14.reuse, RZ ;  /* 0x0000000e05007224 */ /* 0x080fe200078e02ff */
[----:B------:R-:W1:Y:S01]  /*b2b0*/  LDC R8, c[0x0][0x608] ;  /* 0x00018200ff087b82 */ /* 0x000e620000000800 */
[----:B------:R-:W-:-:S04]  /*b2c0*/  IMAD.WIDE.U32 R4, R3, R14, R16 ;  /* 0x0000000e03047225 */ /* 0x000fc800078e0010 */
[----:B------:R-:W-:Y:S01]  /*b2d0*/  IMAD R3, R3, R15, R0 ;  /* 0x0000000f03037224 */ /* 0x000fe200078e0200 */
[----:B------:R-:W-:Y:S02]  /*b2e0*/  I2FP.F32.U32 R0, R24 ;  /* 0x0000001800007245 */ /* 0x000fe40000201000 */
[----:B------:R-:W2:Y:S01]  /*b2f0*/  LDC R26, c[0x0][0x658] ;  /* 0x00019600ff1a7b82 */ /* 0x000ea20000000800 */
[----:B------:R-:W-:Y:S01]  /*b300*/  IMAD.IADD R3, R5, 0x1, R3 ;  /* 0x0000000105037824 */ /* 0x000fe200078e0203 */
[----:B---3--:R-:W-:Y:S01]  /*b310*/  ISETP.NE.U32.AND P0, PT, R28, RZ, PT ;  /* 0x000000ff1c00720c */ /* 0x008fe20003f05070 */
[----:B------:R-:W-:Y:S01]  /*b320*/  FMUL R0, R0, UR4 ;  /* 0x0000000400007c20 */ /* 0x000fe20008400000 */
[----:B------:R-:W-:Y:S02]  /*b330*/  IMAD.MOV.U32 R5, RZ, RZ, -0x1 ;  /* 0xffffffffff057424 */ /* 0x000fe400078e00ff */
[----:B------:R-:W-:Y:S01]  /*b340*/  ISETP.NE.AND.EX P0, PT, R29, RZ, PT, P0 ;  /* 0x000000ff1d00720c */ /* 0x000fe20003f05300 */
[----:B------:R3:W2:Y:S01]  /*b350*/  F2I.U32.TRUNC.NTZ R13, R0 ;  /* 0x00000000000d7305 */ /* 0x0006a2000020f000 */
[----:B------:R-:W3:Y:S01]  /*b360*/  LDC R15, c[0x0][0x148] ;  /* 0x00005200ff0f7b82 */ /* 0x000ee20000000800 */
[----:B0-----:R-:W-:-:S02]  /*b370*/  SHF.R.U64 R12, R4, R6, R3 ;  /* 0x00000006040c7219 */ /* 0x001fc40000001203 */
[----:B------:R-:W-:-:S05]  /*b380*/  SHF.R.U32.HI R3, RZ, R6, R3 ;  /* 0x00000006ff037219 */ /* 0x000fca0000011603 */
[----:B------:R-:W0:Y:S01]  /*b390*/  LDC R20, c[0x0][0x600] ;  /* 0x00018000ff147b82 */ /* 0x000e220000000800 */
[-CC-:B-1----:R-:W-:Y:S02]  /*b3a0*/  SHF.R.U64 R10, R12, R8.reuse, R3.reuse ;  /* 0x000000080c0a7219 */ /* 0x182fe40000001203 */
[----:B------:R-:W-:-:S05]  /*b3b0*/  SHF.R.U32.HI R3, RZ, R8, R3 ;  /* 0x00000008ff037219 */ /* 0x000fca0000011603 */
[----:B------:R-:W1:Y:S01]  /*b3c0*/  LDC R27, c[0x0][0x648] ;  /* 0x00019200ff1b7b82 */ /* 0x000e620000000800 */
[-C--:B--2---:R-:W-:Y:S02]  /*b3d0*/  SHF.L.U32 R4, R5, R26.reuse, RZ ;  /* 0x0000001a05047219 */ /* 0x084fe400000006ff */
[-CC-:B------:R-:W-:Y:S02]  /*b3e0*/  SHF.R.U64 R14, R10, R26.reuse, R3.reuse ;  /* 0x0000001a0a0e7219 */ /* 0x180fe40000001203 */
[----:B------:R-:W-:Y:S02]  /*b3f0*/  SHF.R.U32.HI R5, RZ, R26, R3 ;  /* 0x0000001aff057219 */ /* 0x000fe40000011603 */
[----:B------:R-:W-:Y:S01]  /*b400*/  LOP3.LUT R25, RZ, R4, RZ, 0x33, !PT ;  /* 0x00000004ff197212 */ /* 0x000fe200078e33ff */
[----:B------:R-:W2:Y:S01]  /*b410*/  LDC R30, c[0x0][0x638] ;  /* 0x00018e00ff1e7b82 */ /* 0x000ea20000000800 */
[----:B------:R-:W-:Y:S01]  /*b420*/  SHF.L.U32 R26, R7, R26, RZ ;  /* 0x0000001a071a7219 */ /* 0x000fe200000006ff */
[----:B------:R-:W-:-:S06]  /*b430*/  IMAD.MOV.U32 R4, RZ, RZ, R14 ;  /* 0x000000ffff047224 */ /* 0x000fcc00078e000e */
[----:B------:R-:W0:Y:S01]  /*b440*/  LDC R31, c[0x0][0x610] ;  /* 0x00018400ff1f7b82 */ /* 0x000e220000000800 */
        /* <DEDUP_REMOVED lines=11> */
.L_x_269:
[----:B------:R-:W-:Y:S01]  /*b500*/  ISETP.NE.AND P0, PT, R2, 0x1, PT ;  /* 0x000000010200780c */ /* 0x000fe20003f05270 */
[----:B0-----:R-:W-:Y:S01]  /*b510*/  VIADD R7, R20, 0xffffffff ;  /* 0xffffffff14077836 */ /* 0x001fe20000000000 */
[----:B-1-3--:R-:W-:Y:S01]  /*b520*/  SHF.R.U64 R0, R4, R27, R5 ;  /* 0x0000001b04007219 */ /* 0x00afe20000001205 */
[----:B------:R-:W-:Y:S01]  /*b530*/  IMAD.MOV R13, RZ, RZ, -R13 ;  /* 0x000000ffff0d7224 */ /* 0x000fe200078e0a0d */
[----:B------:R-:W-:Y:S01]  /*b540*/  LOP3.LUT R5, R10, R25, RZ, 0xc0, !PT ;  /* 0x000000190a057212 */ /* 0x000fe200078ec0ff */
[----:B------:R-:W-:Y:S01]  /*b550*/  IMAD.MOV.U32 R4, RZ, RZ, 0x1 ;  /* 0x00000001ff047424 */ /* 0x000fe200078e00ff */
[----:B------:R-:W-:Y:S01]  /*b560*/  LOP3.LUT R12, R12, R7, RZ, 0xc0, !PT ;  /* 0x000000070c0c7212 */ /* 0x000fe200078ec0ff */
[----:B------:R-:W-:Y:S02]  /*b570*/  IMAD.MOV R3, RZ, RZ, -R0 ;  /* 0x000000ffff037224 */ /* 0x000fe400078e0a00 */
[----:B------:R-:W-:Y:S02]  /*b580*/  IMAD R0, R26, R0, R5 ;  /* 0x000000001a007224 */ /* 0x000fe400078e0205 */
[----:B--2---:R-:W-:-:S02]  /*b590*/  IMAD R3, R3, R30, R14 ;  /* 0x0000001e03037224 */ /* 0x004fc400078e020e */
[----:B------:R-:W-:Y:S02]  /*b5a0*/  @P0 IMAD R21, R15, R13, R24 ;  /* 0x0000000d0f150224 */ /* 0x000fe400078e0218 */
[----:B------:R-:W-:Y:S01]  /*b5b0*/  IMAD R5, R3, R20, R12 ;  /* 0x0000001403057224 */ /* 0x000fe200078e020c */
[----:B------:R-:W-:Y:S01]  /*b5c0*/  PRMT R3, R4, 0x7610, R3 ;  /* 0x0000761004037816 */ /* 0x000fe20000000003 */
[----:B------:R-:W-:-:S05]  /*b5d0*/  IMAD R0, R0, R31, R21 ;  /* 0x0000001f00007224 */ /* 0x000fca00078e0215 */
[----:B------:R-:W-:Y:S02]  /*b5e0*/  SEL R148, R5, R0, !P0 ;  /* 0x0000000005947207 */ /* 0x000fe40004000000 */
[----:B------:R-:W-:-:S07]  /*b5f0*/  SEL R0, R0, R5, !P0 ;  /* 0x0000000500007207 */ /* 0x000fce0004000000 */
.L_x_267:
[----:B------:R-:W-:Y:S02]  /*b600*/  LOP3.LUT P0, RZ, R3, 0xff, RZ, 0xc0, !PT ;  /* 0x000000ff03ff7812 */ /* 0x000fe4000780c0ff */
[----:B------:R-:W-:-:S11]  /*b610*/  MOV R147, R0 ;  /* 0x0000000000937202 */ /* 0x000fd60000000f00 */
[----:B------:R-:W-:Y:S05]  /*b620*/  @P0 BRA `(.L_x_270) ;  /* 0xffffff5c000c0947 */ /* 0x000fea000383ffff */
[----:B------:R-:W-:Y:S05]  /*b630*/  EXIT ;  /* 0x000000000000794d */ /* 0x000fea0003800000 */
.L_x_7:
[----:B0-----:R-:W-:Y:S01]  /*b640*/  ULDC.64 UR4, c[0x0][0x650] ;  /* 0x0001940000047ab9 */ /* 0x001fe20000000a00 */
        /* <DEDUP_REMOVED lines=25> */
.L_x_272:
[----:B------:R-:W0:Y:S01]  /*b7e0*/  LDC.64 R28, c[0x0][0x640] ;  /* 0x00019000ff1c7b82 */ /* 0x000e220000000a00 */
[-CC-:B------:R-:W-:Y:S01]  /*b7f0*/  SHF.R.U64 R22, R12, R6.reuse, R13.reuse ;  /* 0x000000060c167219 */ /* 0x180fe2000000120d */
[----:B------:R-:W-:Y:S01]  /*b800*/  IMAD.MOV.U32 R30, RZ, RZ, 0x1 ;  /* 0x00000001ff1e7424 */ /* 0x000fe200078e00ff */
[----:B------:R-:W-:Y:S02]  /*b810*/  SHF.R.U32.HI R6, RZ, R6, R13 ;  /* 0x00000006ff067219 */ /* 0x000fe4000001160d */
        /* <DEDUP_REMOVED lines=8> */
[----:B------:R-:W-:Y:S01]  /*b8a0*/  IMAD.IADD R9, R9, 0x1, R11 ;  /* 0x0000000109097824 */ /* 0x000fe200078e020b */
[----:B0-----:R-:W-:-:S04]  /*b8b0*/  ISETP.NE.U32.AND P0, PT, R28, RZ, PT ;  /* 0x000000ff1c00720c */ /* 0x001fc80003f05070 */
[----:B------:R-:W-:Y:S02]  /*b8c0*/  ISETP.NE.AND.EX P0, PT, R29, RZ, PT, P0 ;  /* 0x000000ff1d00720c */ /* 0x000fe40003f05300 */
[----:B------:R-:W0:Y:S01]  /*b8d0*/  LDC R20, c[0x0][0x600] ;  /* 0x00018000ff147b82 */ /* 0x000e220000000800 */
[-CC-:B-1----:R-:W-:Y:S01]  /*b8e0*/  SHF.R.U64 R14, R8, R10.reuse, R9.reuse ;  /* 0x0000000a080e7219 */ /* 0x182fe20000001209 */
[----:B------:R-:W-:Y:S01]  /*b8f0*/  IMAD.MOV.U32 R8, RZ, RZ, -0x1 ;  /* 0xffffffffff087424 */ /* 0x000fe200078e00ff */
[----:B------:R-:W-:-:S05]  /*b900*/  SHF.R.U32.HI R9, RZ, R10, R9 ;  /* 0x0000000aff097219 */ /* 0x000fca0000011609 */
[----:B------:R-:W1:Y:S01]  /*b910*/  LDC R24, c[0x0][0x648] ;  /* 0x00019200ff187b82 */ /* 0x000e620000000800 */
[-CC-:B--2---:R-:W-:Y:S02]  /*b920*/  SHF.R.U64 R23, R14, R12.reuse, R9.reuse ;  /* 0x0000000c0e177219 */ /* 0x184fe40000001209 */
[----:B------:R-:W-:-:S05]  /*b930*/  SHF.R.U32.HI R6, RZ, R12, R9 ;  /* 0x0000000cff067219 */ /* 0x000fca0000011609 */
[----:B------:R-:W2:Y:S01]  /*b940*/  LDC R26, c[0x0][0x638] ;  /* 0x00018e00ff1a7b82 */ /* 0x000ea20000000800 */
[-C--:B---3--:R-:W-:Y:S02]  /*b950*/  SHF.L.U32 R8, R8, R27.reuse, RZ ;  /* 0x0000001b08087219 */ /* 0x088fe400000006ff */
[-CC-:B------:R-:W-:Y:S02]  /*b960*/  SHF.R.U64 R25, R23, R27.reuse, R6.reuse ;  /* 0x0000001b17197219 */ /* 0x180fe40000001206 */
[----:B------:R-:W-:Y:S02]  /*b970*/  LOP3.LUT R32, RZ, R8, RZ, 0x33, !PT ;  /* 0x00000008ff207212 */ /* 0x000fe400078e33ff */
[----:B------:R-:W-:Y:S01]  /*b980*/  SHF.R.U32.HI R9, RZ, R27, R6 ;  /* 0x0000001bff097219 */ /* 0x000fe20000011606 */
[----:B------:R-:W3:Y:S01]  /*b990*/  LDC R31, c[0x0][0x610] ;  /* 0x00018400ff1f7b82 */ /* 0x000ee20000000800 */
[----:B------:R-:W-:Y:S01]  /*b9a0*/  IMAD.MOV.U32 R8, RZ, RZ, R25 ;  /* 0x000000ffff087224 */ /* 0x000fe200078e0019 */
[----:B------:R-:W-:Y:S06]  /*b9b0*/  @!P0 BRA `(.L_x_273) ;  /* 0x0000000000288947 */ /* 0x000fec0003800000 */
        /* <DEDUP_REMOVED lines=10> */
.L_x_273:
[----:B------:R-:W-:Y:S02]  /*ba60*/  ISETP.NE.AND P0, PT, R2, 0x1, PT ;  /* 0x000000010200780c */ /* 0x000fe40003f05270 */
[----:B-1----:R-:W-:Y:S01]  /*ba70*/  SHF.R.U64 R6, R8, R24, R9 ;  /* 0x0000001808067219 */ /* 0x002fe20000001209 */
[----:B0-----:R-:W-:Y:S01]  /*ba80*/  VIADD R9, R20, 0xffffffff ;  /* 0xffffffff14097836 */ /* 0x001fe20000000000 */
[----:B------:R-:W-:Y:S02]  /*ba90*/  SHF.L.U32 R30, R30, R27, RZ ;  /* 0x0000001b1e1e7219 */ /* 0x000fe400000006ff */
[----:B------:R-:W-:Y:S01]  /*baa0*/  LOP3.LUT R5, R23, R32, RZ, 0xc0, !PT ;  /* 0x0000002017057212 */ /* 0x000fe200078ec0ff */
[----:B------:R-:W-:-:S04]  /*bab0*/  IMAD.MOV R8, RZ, RZ, -R6 ;  /* 0x000000ffff087224 */ /* 0x000fc800078e0a06 */
[----:B------:R-:W-:Y:S01]  /*bac0*/  IMAD R6, R30, R6, R5 ;  /* 0x000000061e067224 */ /* 0x000fe200078e0205 */
[----:B------:R-:W-:Y:S01]  /*bad0*/  LOP3.LUT R5, R14, R9, RZ, 0xc0, !PT ;  /* 0x000000090e057212 */ /* 0x000fe200078ec0ff */
[----:B------:R-:W-:Y:S02]  /*bae0*/  @P0 IMAD R3, R7, R21, R4 ;  /* 0x0000001507030224 */ /* 0x000fe400078e0204 */
[----:B--2---:R-:W-:Y:S02]  /*baf0*/  IMAD R4, R8, R26, R25 ;  /* 0x0000001a08047224 */ /* 0x004fe400078e0219 */
[----:B---3--:R-:W-:Y:S02]  /*bb00*/  IMAD R3, R6, R31, R3 ;  /* 0x0000001f06037224 */ /* 0x008fe400078e0203 */
[----:B------:R-:W-:Y:S02]  /*bb10*/  IMAD R4, R4, R20, R5 ;  /* 0x0000001404047224 */ /* 0x000fe400078e0205 */
[----:B------:R-:W-:-:S02]  /*bb20*/  IMAD.MOV.U32 R8, RZ, RZ, 0x1 ;  /* 0x00000001ff087424 */ /* 0x000fc400078e00ff */
[----:B------:R-:W-:Y:S01]  /*bb30*/  IMAD.MOV.U32 R6, RZ, RZ, R22 ;  /* 0x000000ffff067224 */ /* 0x000fe200078e0016 */
[----:B------:R-:W-:Y:S02]  /*bb40*/  SEL R20, R4, R3, !P0 ;  /* 0x0000000304147207 */ /* 0x000fe40004000000 */
[----:B------:R-:W-:-:S07]  /*bb50*/  SEL R13, R3, R4, !P0 ;  /* 0x00000004030d7207 */ /* 0x000fce0004000000 */
.L_x_271:
[----:B------:R-:W-:-:S08]  /*bb60*/  NOP ;  /* 0x0000000000007918 */ /* 0x000fd00000000000 */
[----:B------:R-:W0:-:S00]  /*bb70*/  USETMAXREG.DEALLOC.CTAPOOL 0x28 ;  /* 0x00000028000079c8 */ /* 0x000e0000080e0500 */
[----:B0-----:R-:W-:-:S13]  /*bb80*/  ISETP.NE.AND P0, PT, R0, RZ, PT ;  /* 0x000000ff0000720c */ /* 0x001fda0003f05270 */
[----:B------:R-:W-:Y:S05]  /*bb90*/  @P0 EXIT ;  /* 0x000000000000094d */ /* 0x000fea0003800000 */
[----:B------:R-:W-:Y:S01]  /*bba0*/  LOP3.LUT P0, RZ, R8, 0xff, RZ, 0xc0, !PT ;  /* 0x000000ff08ff7812 */ /* 0x000fe2000780c0ff */
[----:B------:R-:W-:Y:S02]  /*bbb0*/  IMAD.MOV.U32 R0, RZ, RZ, 0x1 ;  /* 0x00000001ff007424 */ /* 0x000fe400078e00ff */
[----:B------:R-:W-:-:S10]  /*bbc0*/  IMAD.MOV.U32 R3, RZ, RZ, RZ ;  /* 0x000000ffff037224 */ /* 0x000fd400078e00ff */
[----:B------:R-:W-:Y:S05]  /*bbd0*/  @!P0 BRA `(.L_x_274) ;  /* 0x0000000c00448947 */ /* 0x000fea0003800000 */
[----:B------:R-:W0:Y:S01]  /*bbe0*/  LDC R0, c[0x0][0x28c] ;  /* 0x0000a300ff007b82 */ /* 0x000e220000000800 */
[----:B------:R-:W1:Y:S01]  /*bbf0*/  S2R R9, SR_CgaCtaId ;  /* 0x0000000000097919 */ /* 0x000e620000008800 */
[----:B------:R-:W-:Y:S01]  /*bc00*/  ULDC UR5, c[0x0][0x600] ;  /* 0x0001800000057ab9 */ /* 0x000fe20000000800 */
[----:B------:R-:W-:Y:S01]  /*bc10*/  ULDC UR4, c[0x0][0xc] ;  /* 0x0000030000047ab9 */ /* 0x000fe20000000800 */
[----:B------:R-:W-:Y:S01]  /*bc20*/  UIADD3 UR16, UR5, -0x1, URZ ;  /* 0xffffffff05107890 */ /* 0x000fe2000fffe03f */
[----:B------:R-:W-:Y:S01]  /*bc30*/  BSSY B0, `(.L_x_274) ;  /* 0x00000cb000007945 */ /* 0x000fe20003800000 */
[----:B------:R-:W-:Y:S01]  /*bc40*/  ULDC UR6, c[0x0][0x658] ;  /* 0x0001960000067ab9 */ /* 0x000fe20000000800 */
[----:B------:R-:W-:Y:S01]  /*bc50*/  ULDC UR5, c[0x0][0x10] ;  /* 0x0000040000057ab9 */ /* 0x000fe20000000800 */
[----:B------:R-:W-:Y:S01]  /*bc60*/  UMOV UR7, 0xffffffff ;  /* 0xffffffff00077882 */ /* 0x000fe20000000000 */
[----:B------:R-:W-:Y:S01]  /*bc70*/  UMOV UR8, 0x1 ;  /* 0x0000000100087882 */ /* 0x000fe20000000000 */
[----:B------:R-:W-:Y:S01]  /*bc80*/  UIMAD.WIDE.U32 UR4, UR4, UR5, URZ ;  /* 0x00000005040472a5 */ /* 0x000fe2000f8e003f */
[----:B------:R-:W-:Y:S01]  /*bc90*/  IMAD.MOV.U32 R11, RZ, RZ, 0x1 ;  /* 0x00000001ff0b7424 */ /* 0x000fe200078e00ff */
[----:B------:R-:W-:Y:S01]  /*bca0*/  USHF.L.U32 UR7, UR7, UR6, URZ ;  /* 0x0000000607077299 */ /* 0x000fe2000800063f */
[----:B------:R-:W-:Y:S01]  /*bcb0*/  LOP3.LUT R8, R19, 0x2, RZ, 0xfc, !PT ;  /* 0x0000000213087812 */ /* 0x000fe200078efcff */
[----:B------:R-:W-:-:S02]  /*bcc0*/  USHF.L.U32 UR18, UR8, UR6, URZ ;  /* 0x0000000608127299 */ /* 0x000fc4000800063f */
[----:B------:R-:W-:Y:S01]  /*bcd0*/  ULOP3.LUT UR17, URZ, UR7, URZ, 0x33, !UPT ;  /* 0x000000073f117292 */ /* 0x000fe2000f8e333f */
[----:B------:R-:W-:Y:S01]  /*bce0*/  ULDC UR6, c[0x0][0x14] ;  /* 0x0000050000067ab9 */ /* 0x000fe20000000800 */
[----:B------:R-:W-:Y:S01]  /*bcf0*/  ULDC.64 UR22, c[0x0][0x198] ;  /* 0x0000660000167ab9 */ /* 0x000fe20000000a00 */
[----:B------:R-:W-:Y:S02]  /*bd00*/  UIMAD.WIDE.U32 UR20, UR4, UR6, URZ ;  /* 0x00000006041472a5 */ /* 0x000fe4000f8e003f */
[----:B------:R-:W-:Y:S01]  /*bd10*/  UIMAD UR13, UR5, UR6, URZ ;  /* 0x00000006050d72a4 */ /* 0x000fe2000f8e023f */
[----:B0-----:R-:W-:-:S03]  /*bd20*/  VIADD R0, R0, 0x1f ;  /* 0x0000001f00007836 */ /* 0x001fc60000000000 */
[----:B------:R-:W-:Y:S02]  /*bd30*/  UIADD3 UR13, UR21, UR13, URZ ;  /* 0x0000000d150d7290 */ /* 0x000fe4000fffe03f */
[----:B------:R-:W-:-:S04]  /*bd40*/  SHF.R.S32.HI R3, RZ, 0x1f, R0 ;  /* 0x0000001fff037819 */ /* 0x000fc80000011400 */
[----:B------:R-:W-:Y:S01]  /*bd50*/  LEA.HI R3, R3, R0, RZ, 0x5 ;  /* 0x0000000003037211 */ /* 0x000fe200078f28ff */
[----:B------:R-:W-:Y:S01]  /*bd60*/  IMAD.MOV.U32 R0, RZ, RZ, 0x1 ;  /* 0x00000001ff007424 */ /* 0x000fe200078e00ff */
[----:B-1----:R-:W-:Y:S02]  /*bd70*/  LOP3.LUT R9, R9, 0x1, RZ, 0xc0, !PT ;  /* 0x0000000109097812 */ /* 0x002fe400078ec0ff */
[----:B------:R-:W-:Y:S01]  /*bd80*/  SHF.R.S32.HI R10, RZ, 0x5, R3 ;  /* 0x00000005ff0a7819 */ /* 0x000fe20000011403 */
[----:B------:R-:W-:-:S04]  /*bd90*/  IMAD.MOV.U32 R3, RZ, RZ, RZ ;  /* 0x000000ffff037224 */ /* 0x000fc800078e00ff */
[----:B------:R-:W-:-:S07]  /*bda0*/  VIADD R12, R10, 0x1 ;  /* 0x000000010a0c7836 */ /* 0x000fce0000000000 */
.L_x_285:
[----:B------:R-:W-:-:S03]  /*bdb0*/  UMOV UR4, 0xffffffff ;  /* 0xffffffff00047882 */ /* 0x000fc60000000000 */
[----:B------:R-:W-:Y:S05]  /*bdc0*/  BRA.DIV UR4, `(.L_x_275) ;  /* 0x0000001204207947 */ /* 0x000fea000b800000 */
[----:B------:R-:W-:-:S13]  /*bdd0*/  ELECT P6, URZ, PT ;  /* 0x00000000003f782f */ /* 0x000fda00038c0000 */
.L_x_299:
[----:B------:R-:W0:Y:S01]  /*bde0*/  LDC R4, c[0x0][0x28c] ;  /* 0x0000a300ff047b82 */ /* 0x000e220000000800 */
[----:B------:R-:W-:Y:S01]  /*bdf0*/  BSSY B1, `(.L_x_276) ;  /* 0x000003a000017945 */ /* 0x000fe20003800000 */
[----:B0-----:R-:W-:-:S13]  /*be00*/  ISETP.LT.OR P6, PT, R4, 0x1, !P6 ;  /* 0x000000010400780c */ /* 0x001fda00077c1670 */
[----:B------:R-:W-:Y:S05]  /*be10*/  @P6 BRA `(.L_x_277) ;  /* 0x0000000000dc6947 */ /* 0x000fea0003800000 */
[----:B------:R-:W-:Y:S02]  /*be20*/  IMAD R20, R20, 0x2, R9 ;  /* 0x0000000214147824 */ /* 0x000fe400078e0209 */
[----:B------:R-:W-:Y:S02]  /*be30*/  IMAD R21, R13, 0x180, RZ ;  /* 0x000001800d157824 */ /* 0x000fe400078e02ff */
[----:B------:R-:W-:Y:S02]  /*be40*/  IMAD.MOV.U32 R22, RZ, RZ, RZ ;  /* 0x000000ffff167224 */ /* 0x000fe400078e00ff */
[----:B------:R-:W-:Y:S02]  /*be50*/  IMAD.MOV.U32 R4, RZ, RZ, R12 ;  /* 0x000000ffff047224 */ /* 0x000fe400078e000c */
[----:B------:R-:W-:Y:S02]  /*be60*/  IMAD.MOV.U32 R5, RZ, RZ, R0 ;  /* 0x000000ffff057224 */ /* 0x000fe400078e0000 */
[----:B------:R-:W-:-:S02]  /*be70*/  IMAD.MOV.U32 R14, RZ, RZ, R3 ;  /* 0x000000ffff0e7224 */ /* 0x000fc400078e0003 */
[----:B------:R-:W-:-:S07]  /*be80*/  IMAD R15, R20, 0x28, RZ ;  /* 0x00000028140f7824 */ /* 0x000fce00078e02ff */
.L_x_280:
[----:B------:R-:W0:Y:S01]  /*be90*/  S2R R20, SR_CgaCtaId ;  /* 0x0000000000147919 */ /* 0x000e220000008800 */
[----:B------:R-:W-:Y:S02]  /*bea0*/  MOV R7, 0x400 ;  /* 0x0000040000077802 */ /* 0x000fe40000000f00 */
[----:B------:R-:W-:-:S13]  /*beb0*/  LOP3.LUT P1, RZ, R18, 0x7f, RZ, 0xc0, !PT ;  /* 0x0000007f12ff7812 */ /* 0x000fda000782c0ff */
[----:B------:R-:W1:Y:S01]  /*bec0*/  @!P1 LDC R13, c[0x0][0x500] ;  /* 0x00014000ff0d9b82 */ /* 0x000e620000000800 */
[----:B0-----:R-:W-:Y:S02]  /*bed0*/  LEA R23, R20, R7, 0x18 ;  /* 0x0000000714177211 */ /* 0x001fe400078ec0ff */
[----:B------:R-:W-:-:S03]  /*bee0*/  SHF.L.U32 R7, R5, 0x1f, RZ ;  /* 0x0000001f05077819 */ /* 0x000fc600000006ff */
[----:B------:R-:W-:-:S04]  /*bef0*/  IMAD R20, R14, 0x8, R23 ;  /* 0x000000080e147824 */ /* 0x000fc800078e0217 */
[----:B------:R-:W0:Y:S02]  /*bf00*/  SYNCS.PHASECHK.TRANS64.TRYWAIT P0, [R20+URZ+0x38], R7 ;  /* 0x00003807140075a7 */ /* 0x000e24000800017f */
[----:B01----:R-:W-:Y:S05]  /*bf10*/  @!P0 BRA `(.L_x_278) ;  /* 0x0000000c00ec8947 */ /* 0x003fea0003800000 */
.L_x_300:
[----:B0-----:R-:W-:Y:S01]  /*bf20*/  PRMT R7, R8, 0x9910, RZ ;  /* 0x0000991008077816 */ /* 0x001fe200000000ff */
[----:B------:R0:W-:Y:S03]  /*bf30*/  @!P1 SYNCS.ARRIVE.TRANS64 RZ, [R20+URZ], R13 ;  /* 0x0000000d14ff99a7 */ /* 0x0001e6000800003f */
[----:B------:R-:W-:-:S13]  /*bf40*/  ISETP.NE.AND P0, PT, R7, 0x2, PT ;  /* 0x000000020700780c */ /* 0x000fda0003f05270 */
[----:B0-----:R-:W-:Y:S05]  /*bf50*/  @P0 BRA `(.L_x_279) ;  /* 0x0000000000040947 */ /* 0x001fea0003800000 */
[----:B------:R-:W-:Y:S01]  /*bf60*/  BPT.TRAP 0x1 ;  /* 0x000000040000795c */ /* 0x000fe20000300000 */
.L_x_279:
[----:B------:R-:W-:Y:S01]  /*bf70*/  IMAD R7, R14, 0x2, R9 ;  /* 0x000000020e077824 */ /* 0x000fe200078e0209 */
[----:B------:R-:W-:Y:S01]  /*bf80*/  R2UR UR9, R20 ;  /* 0x00000000140972ca */ /* 0x000fe200000e0000 */
[--C-:B------:R-:W-:Y:S01]  /*bf90*/  IMAD R13, R14, 0x6000, R23.reuse ;  /* 0x000060000e0d7824 */ /* 0x100fe200078e0217 */
[----:B------:R-:W-:Y:S01]  /*bfa0*/  UIADD3 UR4, UP0, UR22, 0xf0, URZ ;  /* 0x000000f016047890 */ /* 0x000fe2000ff1e03f */
[----:B------:R-:W-:Y:S01]  /*bfb0*/  IMAD R7, R7, 0x500, RZ ;  /* 0x0000050007077824 */ /* 0x000fe200078e02ff */
[----:B------:R-:W-:Y:S01]  /*bfc0*/  R2UR UR11, R21 ;  /* 0x00000000150b72ca */ /* 0x000fe200000e0000 */
[----:B------:R-:W-:Y:S01]  /*bfd0*/  VIADD R4, R4, 0xffffffff ;  /* 0xffffffff04047836 */ /* 0x000fe20000000000 */
[----:B------:R-:W-:Y:S01]  /*bfe0*/  R2UR UR5, R13 ;  /* 0x000000000d0572ca */ /* 0x000fe200000e0000 */
[----:B------:R-:W-:Y:S01]  /*bff0*/  IMAD R7, R7, 0x2, R23 ;  /* 0x0000000207077824 */ /* 0x000fe200078e0217 */
[----:B------:R-:W-:Y:S01]  /*c000*/  R2UR UR10, R22 ;  /* 0x00000000160a72ca */ /* 0x000fe200000e0000 */
[----:B------:R-:W-:Y:S01]  /*c010*/  UIADD3 UR24, UP1, UR22, 0x1f0, URZ ;  /* 0x000001f016187890 */ /* 0x000fe2000ff3e03f */
[----:B------:R-:W-:Y:S01]  /*c020*/  R2UR UR12, R6 ;  /* 0x00000000060c72ca */ /* 0x000fe200000e0000 */
[----:B------:R-:W-:Y:S01]  /*c030*/  VIADD R14, R14, 0x1 ;  /* 0x000000010e0e7836 */ /* 0x000fe20000000000 */
[----:B------:R-:W-:Y:S01]  /*c040*/  R2UR UR8, R7 ;  /* 0x00000000070872ca */ /* 0x000fe200000e0000 */
[----:B------:R-:W-:Y:S01]  /*c050*/  UIADD3.X UR25, URZ, UR23, URZ, UP1, !UPT ;  /* 0x000000173f197290 */ /* 0x000fe20008ffe43f */
[----:B------:R-:W-:Y:S01]  /*c060*/  R2UR UR19, R15 ;  /* 0x000000000f1372ca */ /* 0x000fe200000e0000 */
[----:B------:R-:W-:Y:S01]  /*c070*/  UMOV UR6, 0x0 ;  /* 0x0000000000067882 */ /* 0x000fe20000000000 */
[----:B------:R-:W-:Y:S01]  /*c080*/  ISETP.GT.AND P1, PT, R4, 0x1, PT ;  /* 0x000000010400780c */ /* 0x000fe20003f24270 */
[----:B------:R-:W-:Y:S01]  /*c090*/  UMOV UR7, 0x10000000 ;  /* 0x1000000000077882 */ /* 0x000fe20000000000 */
[----:B------:R-:W-:Y:S01]  /*c0a0*/  ISETP.NE.AND P0, PT, R14, 0x7, PT ;  /* 0x000000070e00780c */ /* 0x000fe20003f05270 */
[----:B------:R-:W-:Y:S01]  /*c0b0*/  UIADD3 UR14, UR5, 0x180, URZ ;  /* 0x00000180050e7890 */ /* 0x000fe2000fffe03f */
[----:B------:R-:W-:Y:S01]  /*c0c0*/  VIADD R22, R22, 0x20 ;  /* 0x0000002016167836 */ /* 0x000fe20000000000 */
[----:B------:R-:W-:Y:S01]  /*c0d0*/  UIADD3.X UR5, URZ, UR23, URZ, UP0, !UPT ;  /* 0x000000173f057290 */ /* 0x000fe200087fe43f */
[----:B------:R-:W-:Y:S01]  /*c0e0*/  SEL R20, RZ, 0x1, P0 ;  /* 0x00000001ff147807 */ /* 0x000fe20000000000 */
[----:B------:R-:W-:Y:S01]  /*c0f0*/  UMOV UR26, 0x30000 ;  /* 0x00030000001a7882 */ /* 0x000fe20000000000 */
[----:B------:R-:W-:Y:S01]  /*c100*/  SEL R14, R14, RZ, P0 ;  /* 0x000000ff0e0e7207 */ /* 0x000fe20000000000 */
[----:B------:R-:W-:Y:S01]  /*c110*/  UIADD3 UR15, UR8, 0x2a180, URZ ;  /* 0x0002a180080f7890 */ /* 0x000fe2000fffe03f */
[----:B------:R-:W-:-:S02]  /*c120*/  LOP3.LUT R5, R5, R20, RZ, 0x3c, !PT ;  /* 0x0000001405057212 */ /* 0x000fc400078e3cff */
[----:B------:R-:W-:Y:S02]  /*c130*/  UMOV UR8, UR14 ;  /* 0x0000000e00087c82 */ /* 0x000fe40008000000 */
[----:B------:R0:W-:Y:S02]  /*c140*/  UTMALDG.3D [UR8], [UR4], desc[UR6] ;  /* 0x00000608040075b4 */ /* 0x0001e40008011000 */
[----:B0-----:R-:W-:Y:S01]  /*c150*/  UMOV UR8, UR15 ;  /* 0x0000000f00087c82 */ /* 0x001fe20008000000 */
[----:B------:R-:W-:Y:S02]  /*c160*/  UMOV UR11, UR19 ;  /* 0x00000013000b7c82 */ /* 0x000fe40008000000 */
[----:B------:R0:W-:Y:S02]  /*c170*/  UTMALDG.3D.MULTICAST [UR8], [UR24], UR26, desc[UR6] ;  /* 0x00000608180073b4 */ /* 0x0001e4000801181a */
[----:B0-----:R-:W-:Y:S05]  /*c180*/  @P1 BRA `(.L_x_280) ;  /* 0xfffffffc00401947 */ /* 0x001fea000383ffff */
.L_x_277:
[----:B------:R-:W-:Y:S05]  /*c190*/  BSYNC B1 ;  /* 0x0000000000017941 */ /* 0x000fea0003800000 */
.L_x_276:
[----:B------:R-:W-:Y:S01]  /*c1a0*/  LOP3.LUT P1, RZ, R11, 0xff, RZ, 0xc0, !PT ;  /* 0x000000ff0bff7812 */ /* 0x000fe2000782c0ff */
[C---:B------:R-:W-:Y:S01]  /*c1b0*/  IMAD.IADD R6, R10.reuse, 0x1, R3 ;  /* 0x000000010a067824 */ /* 0x040fe200078e0203 */
[----:B------:R-:W-:Y:S01]  /*c1c0*/  ULDC.64 UR4, c[0x0][0x650] ;  /* 0x0001940000047ab9 */ /* 0x000fe20000000a00 */
[----:B------:R-:W-:Y:S01]  /*c1d0*/  ISETP.GE.U32.AND P2, PT, R10, 0x7, PT ;  /* 0x000000070a00780c */ /* 0x000fe20003f46070 */
[----:B------:R-:W-:Y:S01]  /*c1e0*/  BSSY B1, `(.L_x_281) ;  /* 0x000006d000017945 */ /* 0x000fe20003800000 */
[C---:B------:R-:W-:Y:S01]  /*c1f0*/  IMAD.WIDE.U32 R4, R6.reuse, 0x24924925, RZ ;  /* 0x2492492506047825 */ /* 0x040fe200078e00ff */
[----:B------:R-:W-:Y:S02]  /*c200*/  ISETP.GT.U32.AND P0, PT, R6, 0x6, PT ;  /* 0x000000060600780c */ /* 0x000fe40003f04070 */
[----:B------:R-:W-:Y:S01]  /*c210*/  PRMT R11, RZ, 0x7610, R11 ;  /* 0x00007610ff0b7816 */ /* 0x000fe2000000000b */
[----:B------:R-:W-:Y:S01]  /*c220*/  IMAD.MOV.U32 R13, RZ, RZ, -0x1 ;  /* 0xffffffffff0d7424 */ /* 0x000fe200078e00ff */
[----:B------:R-:W-:Y:S01]  /*c230*/  ISETP.LT.U32.AND P0, PT, R10, 0x7, P0 ;  /* 0x000000070a00780c */ /* 0x000fe20000701070 */
[----:B------:R-:W-:Y:S01]  /*c240*/  IMAD.MOV.U32 R20, RZ, RZ, -0x1 ;  /* 0xffffffffff147424 */ /* 0x000fe200078e00ff */
[----:B------:R-:W-:Y:S01]  /*c250*/  IADD3 R4, R6, -R5, RZ ;  /* 0x8000000506047210 */ /* 0x000fe20007ffe0ff */
[----:B------:R-:W0:Y:S01]  /*c260*/  @P1 S2R R14, SR_CgaCtaId ;  /* 0x00000000000e1919 */ /* 0x000e220000008800 */
[----:B------:R-:W-:-:S02]  /*c270*/  @P1 MOV R3, 0x400 ;  /* 0x0000040000031802 */ /* 0x000fc40000000f00 */
[----:B------:R-:W-:Y:S02]  /*c280*/  LEA.HI R4, R4, R5, RZ, 0x1f ;  /* 0x0000000504047211 */ /* 0x000fe400078ff8ff */
[----:B0-----:R-:W-:Y:S02]  /*c290*/  @P1 LEA R14, R14, R3, 0x18 ;  /* 0x000000030e0e1211 */ /* 0x001fe400078ec0ff */
[----:B------:R-:W-:Y:S02]  /*c2a0*/  SEL R3, RZ, 0x1, !P0 ;  /* 0x00000001ff037807 */ /* 0x000fe40004000000 */
[----:B------:R-:W-:Y:S01]  /*c2b0*/  IADD3 R16, P0, R16, UR20, RZ ;  /* 0x0000001410107c10 */ /* 0x000fe2000ff1e0ff */
[----:B------:R0:W-:Y:S01]  /*c2c0*/  @P1 SYNCS.ARRIVE.TRANS64.A1T0 RZ, [R14+URZ+0x88], RZ ;  /* 0x000088ff0eff19a7 */ /* 0x0001e2000810003f */
[----:B------:R-:W-:Y:S02]  /*c2d0*/  LOP3.LUT R0, R0, R3, RZ, 0x3c, !PT ;  /* 0x0000000300007212 */ /* 0x000fe400078e3cff */
[----:B------:R-:W-:-:S02]  /*c2e0*/  IADD3.X R17, R17, UR13, RZ, P0, !PT ;  /* 0x0000000d11117c10 */ /* 0x000fc400087fe4ff */
[----:B------:R-:W-:Y:S02]  /*c2f0*/  ISETP.GE.U32.AND P0, PT, R16, UR4, PT ;  /* 0x0000000410007c0c */ /* 0x000fe4000bf06070 */
[----:B------:R-:W-:Y:S02]  /*c300*/  SHF.R.U32.HI R3, RZ, 0x2, R4 ;  /* 0x00000002ff037819 */ /* 0x000fe40000011604 */
[----:B------:R-:W-:Y:S02]  /*c310*/  ISETP.GE.U32.AND.EX P0, PT, R17, UR5, PT, P0 ;  /* 0x0000000511007c0c */ /* 0x000fe4000bf06100 */
[----:B------:R-:W-:Y:S01]  /*c320*/  @P2 LOP3.LUT R0, R0, 0x1, R3, 0x78, !PT ;  /* 0x0000000100002812 */ /* 0x000fe200078e7803 */
[----:B------:R-:W-:Y:S01]  /*c330*/  IMAD R3, R3, -0x7, R6 ;  /* 0xfffffff903037824 */ /* 0x000fe200078e0206 */
[----:B------:R-:W-:Y:S01]  /*c340*/  PRMT R4, RZ, 0x7610, R4 ;  /* 0x00007610ff047816 */ /* 0x000fe20000000004 */
[----:B------:R-:W-:-:S08]  /*c350*/  IMAD.MOV.U32 R6, RZ, RZ, -0x1 ;  /* 0xffffffffff067424 */ /* 0x000fd000078e00ff */
[----:B0-----:R-:W-:Y:S05]  /*c360*/  @P0 BRA `(.L_x_282) ;  /* 0x0000000400500947 */ /* 0x001fea0003800000 */
[----:B------:R-:W0:Y:S01]  /*c370*/  S2R R15, SR_CTAID.X ;  /* 0x00000000000f7919 */ /* 0x000e220000002500 */
[----:B------:R-:W-:Y:S01]  /*c380*/  ULDC.64 UR4, c[0x0][0x628] ;  /* 0x00018a0000047ab9 */ /* 0x000fe20000000a00 */
[----:B------:R-:W1:Y:S01]  /*c390*/  LDC R20, c[0x0][0x144] ;  /* 0x00005100ff147b82 */ /* 0x000e620000000800 */
[----:B------:R-:W-:Y:S01]  /*c3a0*/  ISETP.NE.U32.AND P0, PT, RZ, UR4, PT ;  /* 0x00000004ff007c0c */ /* 0x000fe2000bf05070 */
[----:B------:R-:W2:Y:S01]  /*c3b0*/  S2R R13, SR_CTAID.Y ;  /* 0x00000000000d7919 */ /* 0x000ea20000002600 */
[----:B------:R-:W-:Y:S01]  /*c3c0*/  ULDC UR7, c[0x0][0x630] ;  /* 0x00018c0000077ab9 */ /* 0x000fe20000000800 */
[----:B------:R-:W-:Y:S01]  /*c3d0*/  ULDC UR8, c[0x0][0x150] ;  /* 0x0000540000087ab9 */ /* 0x000fe20000000800 */
[----:B------:R-:W-:Y:S01]  /*c3e0*/  ISETP.NE.AND.EX P0, PT, RZ, UR5, PT, P0 ;  /* 0x00000005ff007c0c */ /* 0x000fe2000bf05300 */
[----:B------:R-:W-:Y:S02]  /*c3f0*/  IMAD.MOV.U32 R4, RZ, RZ, R16 ;  /* 0x000000ffff047224 */ /* 0x000fe400078e0010 */
[----:B------:R-:W-:Y:S01]  /*c400*/  IMAD.MOV.U32 R5, RZ, RZ, R17 ;  /* 0x000000ffff057224 */ /* 0x000fe200078e0011 */
[----:B0-----:R-:W-:-:S09]  /*c410*/  I2FP.F32.U32 R22, R15 ;  /* 0x0000000f00167245 */ /* 0x001fd20000201000 */
[----:B------:R-:W-:Y:S05]  /*c420*/  @!P0 BRA `(.L_x_283) ;  /* 0x0000000000288947 */ /* 0x000fea0003800000 */
[----:B------:R-:W-:Y:S02]  /*c430*/  ULDC UR6, c[0x0][0x634] ;  /* 0x00018d0000067ab9 */ /* 0x000fe40000000800 */
[----:B------:R-:W-:-:S05]  /*c440*/  IADD3 R5, P0, R16, UR6, RZ ;  /* 0x0000000610057c10 */ /* 0x000fca000ff1e0ff */
[----:B------:R-:W-:-:S04]  /*c450*/  IMAD.X R21, RZ, RZ, R17, P0 ;  /* 0x000000ffff157224 */ /* 0x000fc800000e0611 */
[----:B------:R-:W-:-:S04]  /*c460*/  IMAD.WIDE.U32 R6, R21, UR4, RZ ;  /* 0x0000000415067c25 */ /* 0x000fc8000f8e00ff */
[----:B------:R-:W-:-:S04]  /*c470*/  IMAD.WIDE.U32 R6, P0, R5, UR5, R6 ;  /* 0x0000000505067c25 */ /* 0x000fc8000f800006 */
[----:B------:R-:W-:-:S04]  /*c480*/  IMAD.WIDE.U32 R4, R5, UR4, RZ ;  /* 0x0000000405047c25 */ /* 0x000fc8000f8e00ff */
[----:B------:R-:W-:Y:S01]  /*c490*/  IMAD.MOV.U32 R4, RZ, RZ, R7 ;  /* 0x000000ffff047224 */ /* 0x000fe200078e0007 */
[----:B------:R-:W-:Y:S01]  /*c4a0*/  IADD3 RZ, P1, R5, R6, RZ ;  /* 0x0000000605ff7210 */ /* 0x000fe20007f3e0ff */
[----:B------:R-:W-:-:S04]  /*c4b0*/  IMAD.X R5, RZ, RZ, RZ, P0 ;  /* 0x000000ffff057224 */ /* 0x000fc800000e06ff */
[----:B------:R-:W-:-:S08]  /*c4c0*/  IMAD.WIDE.U32.X R4, R21, UR5, R4, P1 ;  /* 0x0000000515047c25 */ /* 0x000fd000088e0404 */
.L_x_283:
[----:B------:R-:W-:Y:S01]  /*c4d0*/  FMUL R22, R22, UR8 ;  /* 0x0000000816167c20 */ /* 0x000fe20008400000 */
[--C-:B------:R-:W-:Y:S01]  /*c4e0*/  SHF.R.U64 R14, R4, UR7, R5.reuse ;  /* 0x00000007040e7c19 */ /* 0x100fe20008001205 */
[----:B------:R-:W-:Y:S01]  /*c4f0*/  ULDC.64 UR4, c[0x0][0x620] ;  /* 0x0001880000047ab9 */ /* 0x000fe20000000a00 */
[----:B------:R-:W-:Y:S01]  /*c500*/  SHF.R.U32.HI R4, RZ, UR7, R5 ;  /* 0x00000007ff047c19 */ /* 0x000fe20008011605 */
[----:B------:R-:W-:Y:S01]  /*c510*/  ULDC.64 UR6, c[0x0][0x640] ;  /* 0x0001900000067ab9 */ /* 0x000fe20000000a00 */
[----:B------:R-:W-:Y:S01]  /*c520*/  IADD3 R5, P0, RZ, -R14, RZ ;  /* 0x8000000eff057210 */ /* 0x000fe20007f1e0ff */
[----:B------:R-:W0:Y:S04]  /*c530*/  F2I.U32.TRUNC.NTZ R22, R22 ;  /* 0x0000001600167305 */ /* 0x000e28000020f000 */
[----:B------:R-:W-:Y:S01]  /*c540*/  IMAD.X R4, RZ, RZ, ~R4, P0 ;  /* 0x000000ffff047224 */ /* 0x000fe200000e0e04 */
[----:B------:R-:W-:-:S03]  /*c550*/  ISETP.NE.U32.AND P0, PT, RZ, UR6, PT ;  /* 0x00000006ff007c0c */ /* 0x000fc6000bf05070 */
[----:B------:R-:W-:Y:S01]  /*c560*/  IMAD R4, R4, UR4, RZ ;  /* 0x0000000404047c24 */ /* 0x000fe2000f8e02ff */
[----:B------:R-:W-:-:S03]  /*c570*/  ISETP.NE.AND.EX P0, PT, RZ, UR7, PT, P0 ;  /* 0x00000007ff007c0c */ /* 0x000fc6000bf05300 */
[C---:B------:R-:W-:Y:S01]  /*c580*/  IMAD R7, R5.reuse, UR5, R4 ;  /* 0x0000000505077c24 */ /* 0x040fe2000f8e0204 */
[----:B------:R-:W-:Y:S01]  /*c590*/  ULDC UR5, c[0x0][0x154] ;  /* 0x0000550000057ab9 */ /* 0x000fe20000000800 */
[----:B------:R-:W-:Y:S01]  /*c5a0*/  IMAD.WIDE.U32 R4, R5, UR4, R16 ;  /* 0x0000000405047c25 */ /* 0x000fe2000f8e0010 */
[----:B------:R-:W-:-:S03]  /*c5b0*/  ULDC UR4, c[0x0][0x618] ;  /* 0x0001860000047ab9 */ /* 0x000fc60000000800 */
[----:B0-----:R-:W-:Y:S02]  /*c5c0*/  IMAD.MOV R6, RZ, RZ, -R22 ;  /* 0x000000ffff067224 */ /* 0x001fe400078e0a16 */
[----:B------:R-:W-:Y:S02]  /*c5d0*/  IMAD.IADD R5, R5, 0x1, R7 ;  /* 0x0000000105057824 */ /* 0x000fe400078e0207 */
[----:B-1----:R-:W-:Y:S01]  /*c5e0*/  IMAD R15, R20, R6, R15 ;  /* 0x00000006140f7224 */ /* 0x002fe200078e020f */
[----:B--2---:R-:W-:Y:S01]  /*c5f0*/  I2FP.F32.U32 R6, R13 ;  /* 0x0000000d00067245 */ /* 0x004fe20000201000 */
[----:B------:R-:W0:Y:S01]  /*c600*/  LDC R20, c[0x0][0x148] ;  /* 0x00005200ff147b82 */ /* 0x000e220000000800 */
[--C-:B------:R-:W-:Y:S02]  /*c610*/  SHF.R.U64 R21, R4, UR4, R5.reuse ;  /* 0x0000000404157c19 */ /* 0x100fe40008001205 */
[----:B------:R-:W-:Y:S01]  /*c620*/  SHF.R.U32.HI R4, RZ, UR4, R5 ;  /* 0x00000004ff047c19 */ /* 0x000fe20008011605 */
[----:B------:R-:W-:Y:S01]  /*c630*/  FMUL R6, R6, UR5 ;  /* 0x0000000506067c20 */ /* 0x000fe20008400000 */
[----:B------:R-:W-:-:S02]  /*c640*/  ULDC UR4, c[0x0][0x608] ;  /* 0x0001820000047ab9 */ /* 0x000fc40000000800 */
[--C-:B------:R-:W-:Y:S01]  /*c650*/  SHF.R.U64 R23, R21, UR4, R4.reuse ;  /* 0x0000000415177c19 */ /* 0x100fe20008001204 */
[----:B------:R1:W2:Y:S01]  /*c660*/  F2I.U32.TRUNC.NTZ R24, R6 ;  /* 0x0000000600187305 */ /* 0x0002a2000020f000 */
[----:B------:R-:W-:Y:S01]  /*c670*/  SHF.R.U32.HI R4, RZ, UR4, R4 ;  /* 0x00000004ff047c19 */ /* 0x000fe20008011604 */
[----:B------:R-:W-:-:S03]  /*c680*/  ULDC UR4, c[0x0][0x658] ;  /* 0x0001960000047ab9 */ /* 0x000fc60000000800 */
[--C-:B------:R-:W-:Y:S02]  /*c690*/  SHF.R.U64 R22, R23, UR4, R4.reuse ;  /* 0x0000000417167c19 */ /* 0x100fe40008001204 */
[----:B------:R-:W-:-:S03]  /*c6a0*/  SHF.R.U32.HI R25, RZ, UR4, R4 ;  /* 0x00000004ff197c19 */ /* 0x000fc60008011604 */
[----:B------:R-:W-:Y:S02]  /*c6b0*/  IMAD.MOV.U32 R4, RZ, RZ, R22 ;  /* 0x000000ffff047224 */ /* 0x000fe400078e0016 */
[----:B------:R-:W-:Y:S01]  /*c6c0*/  IMAD.MOV.U32 R5, RZ, RZ, R25 ;  /* 0x000000ffff057224 */ /* 0x000fe200078e0019 */
[----:B-1----:R-:W-:Y:S06]  /*c6d0*/  @!P0 BRA `(.L_x_284) ;  /* 0x0000000000288947 */ /* 0x002fec0003800000 */
        /* <DEDUP_REMOVED lines=10> */
.L_x_284:
[----:B------:R-:W-:Y:S01]  /*c780*/  ISETP.NE.AND P0, PT, R2, 0x1, PT ;  /* 0x000000010200780c */ /* 0x000fe20003f05270 */
[----:B------:R-:W-:Y:S01]  /*c790*/  ULDC UR4, c[0x0][0x648] ;  /* 0x0001920000047ab9 */ /* 0x000fe20000000800 */
[----:B------:R-:W-:Y:S01]  /*c7a0*/  LOP3.LUT R23, R23, UR17, RZ, 0xc0, !PT ;  /* 0x0000001117177c12 */ /* 0x000fe2000f8ec0ff */
[----:B--2---:R-:W-:Y:S01]  /*c7b0*/  IMAD.MOV R24, RZ, RZ, -R24 ;  /* 0x000000ffff187224 */ /* 0x004fe200078e0a18 */
[----:B------:R-:W-:Y:S01]  /*c7c0*/  SHF.R.U64 R4, R4, UR4, R5 ;  /* 0x0000000404047c19 */ /* 0x000fe20008001205 */
[----:B------:R-:W-:Y:S01]  /*c7d0*/  ULDC UR4, c[0x0][0x638] ;  /* 0x00018e0000047ab9 */ /* 0x000fe20000000800 */
[----:B------:R-:W-:Y:S01]  /*c7e0*/  LOP3.LUT R21, R21, UR16, RZ, 0xc0, !PT ;  /* 0x0000001015157c12 */ /* 0x000fe2000f8ec0ff */
[----:B------:R-:W-:Y:S01]  /*c7f0*/  ULDC UR5, c[0x0][0x610] ;  /* 0x0001840000057ab9 */ /* 0x000fe20000000800 */
[----:B------:R-:W-:Y:S02]  /*c800*/  IMAD.MOV.U32 R6, RZ, RZ, R14 ;  /* 0x000000ffff067224 */ /* 0x000fe400078e000e */
[----:B------:R-:W-:-:S02]  /*c810*/  IMAD.MOV R5, RZ, RZ, -R4 ;  /* 0x000000ffff057224 */ /* 0x000fc400078e0a04 */
[----:B------:R-:W-:Y:S02]  /*c820*/  IMAD R4, R4, UR18, R23 ;  /* 0x0000001204047c24 */ /* 0x000fe4000f8e0217 */
[----:B0-----:R-:W-:Y:S02]  /*c830*/  @P0 IMAD R15, R20, R24, R13 ;  /* 0x00000018140f0224 */ /* 0x001fe400078e020d */
[----:B------:R-:W-:Y:S01]  /*c840*/  IMAD R22, R5, UR4, R22 ;  /* 0x0000000405167c24 */ /* 0x000fe2000f8e0216 */
[----:B------:R-:W-:Y:S01]  /*c850*/  ULDC UR4, c[0x0][0x600] ;  /* 0x0001800000047ab9 */ /* 0x000fe20000000800 */
[----:B------:R-:W-:Y:S02]  /*c860*/  IMAD R15, R4, UR5, R15 ;  /* 0x00000005040f7c24 */ /* 0x000fe4000f8e020f */
[----:B------:R-:W-:Y:S02]  /*c870*/  IMAD R22, R22, UR4, R21 ;  /* 0x0000000416167c24 */ /* 0x000fe4000f8e0215 */
[----:B------:R-:W-:-:S03]  /*c880*/  IMAD.MOV.U32 R4, RZ, RZ, 0x1 ;  /* 0x00000001ff047424 */ /* 0x000fc600078e00ff */
[----:B------:R-:W-:Y:S02]  /*c890*/  SEL R20, R22, R15, !P0 ;  /* 0x0000000f16147207 */ /* 0x000fe40004000000 */
[----:B------:R-:W-:-:S07]  /*c8a0*/  SEL R13, R15, R22, !P0 ;  /* 0x000000160f0d7207 */ /* 0x000fce0004000000 */
.L_x_282:
[----:B------:R-:W-:Y:S05]  /*c8b0*/  BSYNC B1 ;  /* 0x0000000000017941 */ /* 0x000fea0003800000 */
.L_x_281:
[----:B------:R-:W-:-:S13]  /*c8c0*/  LOP3.LUT P0, RZ, R4, 0xff, RZ, 0xc0, !PT ;  /* 0x000000ff04ff7812 */ /* 0x000fda000780c0ff */
[----:B------:R-:W-:Y:S05]  /*c8d0*/  @P0 BRA `(.L_x_285) ;  /* 0xfffffff400340947 */ /* 0x000fea000383ffff */
[----:B------:R-:W-:Y:S05]  /*c8e0*/  BSYNC B0 ;  /* 0x0000000000007941 */ /* 0x000fea0003800000 */
.L_x_274:
[----:B------:R-:W-:-:S03]  /*c8f0*/  UMOV UR4, 0xffffffff ;  /* 0xffffffff00047882 */ /* 0x000fc60000000000 */
[----:B------:R-:W-:Y:S05]  /*c900*/  BRA.DIV UR4, `(.L_x_286) ;  /* 0x0000000604847947 */ /* 0x000fea000b800000 */
[----:B------:R-:W-:-:S13]  /*c910*/  ELECT P6, URZ, PT ;  /* 0x00000000003f782f */ /* 0x000fda00038c0000 */
.L_x_303:
[----:B------:R-:W-:Y:S04]  /*c920*/  BSSY B0, `(.L_x_287) ;  /* 0x0000046000007945 */ /* 0x000fe80003800000 */
[----:B------:R-:W-:Y:S05]  /*c930*/  @!P6 BRA `(.L_x_288) ;  /* 0x000000040010e947 */ /* 0x000fea0003800000 */
[----:B------:R-:W-:-:S04]  /*c940*/  LOP3.LUT R19, R19, 0x2, RZ, 0xfc, !PT ;  /* 0x0000000213137812 */ /* 0x000fc800078efcff */
[----:B------:R-:W-:-:S13]  /*c950*/  ISETP.NE.AND P0, PT, R19, 0x3, PT ;  /* 0x000000031300780c */ /* 0x000fda0003f05270 */
[----:B------:R-:W-:Y:S05]  /*c960*/  @!P0 BRA `(.L_x_289) ;  /* 0x0000000000048947 */ /* 0x000fea0003800000 */
[----:B------:R-:W-:Y:S01]  /*c970*/  BPT.TRAP 0x1 ;  /* 0x000000040000795c */ /* 0x000fe20000300000 */
.L_x_289:
[----:B------:R-:W0:Y:S01]  /*c980*/  S2R R5, SR_CgaCtaId ;  /* 0x0000000000057919 */ /* 0x000e220000008800 */
[----:B------:R-:W-:Y:S02]  /*c990*/  MOV R2, 0x400 ;  /* 0x0000040000027802 */ /* 0x000fe40000000f00 */
[----:B------:R-:W-:Y:S02]  /*c9a0*/  SHF.L.U32 R4, R0, 0x1f, RZ ;  /* 0x0000001f00047819 */ /* 0x000fe400000006ff */
[----:B0-----:R-:W-:-:S05]  /*c9b0*/  LEA R2, R5, R2, 0x18 ;  /* 0x0000000205027211 */ /* 0x001fca00078ec0ff */
[----:B------:R-:W-:-:S04]  /*c9c0*/  VIADD R2, R2, 0x38 ;  /* 0x0000003802027836 */ /* 0x000fc80000000000 */
[C---:B------:R-:W-:Y:S02]  /*c9d0*/  IMAD R7, R3.reuse, 0x8, R2 ;  /* 0x0000000803077824 */ /* 0x040fe400078e0202 */
[----:B------:R-:W-:Y:S02]  /*c9e0*/  VIADD R3, R3, 0x1 ;  /* 0x0000000103037836 */ /* 0x000fe40000000000 */
[----:B------:R-:W0:Y:S03]  /*c9f0*/  SYNCS.PHASECHK.TRANS64.TRYWAIT P0, [R7+URZ], R4 ;  /* 0x00000004070075a7 */ /* 0x000e26000800017f */
[----:B------:R-:W-:-:S04]  /*ca00*/  ISETP.NE.AND P1, PT, R3, 0x7, PT ;  /* 0x000000070300780c */ /* 0x000fc80003f25270 */
[----:B------:R-:W-:Y:S02]  /*ca10*/  SEL R5, RZ, 0x1, P1 ;  /* 0x00000001ff057807 */ /* 0x000fe40000800000 */
[----:B------:R-:W-:Y:S02]  /*ca20*/  SEL R3, R3, RZ, P1 ;  /* 0x000000ff03037207 */ /* 0x000fe40000800000 */
[----:B------:R-:W-:-:S03]  /*ca30*/  LOP3.LUT R6, R0, R5, RZ, 0x3c, !PT ;  /* 0x0000000500067212 */ /* 0x000fc600078e3cff */
[----:B------:R-:W-:Y:S01]  /*ca40*/  IMAD R8, R3, 0x8, R2 ;  /* 0x0000000803087824 */ /* 0x000fe200078e0202 */
[----:B------:R-:W-:Y:S01]  /*ca50*/  SHF.L.U32 R5, R6, 0x1f, RZ ;  /* 0x0000001f06057819 */ /* 0x000fe200000006ff */
[----:B0-----:R-:W-:Y:S06]  /*ca60*/  @!P0 BRA `(.L_x_290) ;  /* 0x00000004004c8947 */ /* 0x001fec0003800000 */
.L_x_304:
[----:B------:R-:W1:Y:S01]  /*ca70*/  SYNCS.PHASECHK.TRANS64.TRYWAIT P0, [R8+URZ], R5 ;  /* 0x00000005080075a7 */ /* 0x000e62000800017f */
[----:B------:R-:W-:-:S05]  /*ca80*/  VIADD R0, R3, 0x1 ;  /* 0x0000000103007836 */ /* 0x000fca0000000000 */
[----:B------:R-:W-:-:S04]  /*ca90*/  ISETP.NE.AND P1, PT, R0, 0x7, PT ;  /* 0x000000070000780c */ /* 0x000fc80003f25270 */
[----:B------:R-:W-:Y:S02]  /*caa0*/  SEL R3, RZ, 0x1, P1 ;  /* 0x00000001ff037807 */ /* 0x000fe40000800000 */
[----:B0-----:R-:W-:Y:S02]  /*cab0*/  SEL R7, R0, RZ, P1 ;  /* 0x000000ff00077207 */ /* 0x001fe40000800000 */
[----:B------:R-:W-:-:S03]  /*cac0*/  LOP3.LUT R6, R6, R3, RZ, 0x3c, !PT ;  /* 0x0000000306067212 */ /* 0x000fc600078e3cff */
[----:B------:R-:W-:Y:S01]  /*cad0*/  IMAD R9, R7, 0x8, R2 ;  /* 0x0000000807097824 */ /* 0x000fe200078e0202 */
[----:B------:R-:W-:Y:S01]  /*cae0*/  SHF.L.U32 R4, R6, 0x1f, RZ ;  /* 0x0000001f06047819 */ /* 0x000fe200000006ff */
[----:B-1----:R-:W-:Y:S06]  /*caf0*/  @!P0 BRA `(.L_x_291) ;  /* 0x00000004003c8947 */ /* 0x002fec0003800000 */
.L_x_305:
[----:B------:R-:W1:Y:S01]  /*cb00*/  SYNCS.PHASECHK.TRANS64.TRYWAIT P0, [R9+URZ], R4 ;  /* 0x00000004090075a7 */ /* 0x000e62000800017f */
[----:B------:R-:W-:-:S05]  /*cb10*/  VIADD R0, R7, 0x1 ;  /* 0x0000000107007836 */ /* 0x000fca0000000000 */
[----:B------:R-:W-:-:S04]  /*cb20*/  ISETP.NE.AND P1, PT, R0, 0x7, PT ;  /* 0x000000070000780c */ /* 0x000fc80003f25270 */
[----:B------:R-:W-:Y:S02]  /*cb30*/  SEL R3, RZ, 0x1, P1 ;  /* 0x00000001ff037807 */ /* 0x000fe40000800000 */
[----:B------:R-:W-:Y:S02]  /*cb40*/  SEL R7, R0, RZ, P1 ;  /* 0x000000ff00077207 */ /* 0x000fe40000800000 */
[----:B------:R-:W-:-:S03]  /*cb50*/  LOP3.LUT R6, R6, R3, RZ, 0x3c, !PT ;  /* 0x0000000306067212 */ /* 0x000fc600078e3cff */
[----:B0-----:R-:W-:Y:S01]  /*cb60*/  IMAD R8, R7, 0x8, R2 ;  /* 0x0000000807087824 */ /* 0x001fe200078e0202 */
[----:B------:R-:W-:Y:S01]  /*cb70*/  SHF.L.U32 R5, R6, 0x1f, RZ ;  /* 0x0000001f06057819 */ /* 0x000fe200000006ff */
[----:B-1----:R-:W-:Y:S06]  /*cb80*/  @!P0 BRA `(.L_x_292) ;  /* 0x00000004002c8947 */ /* 0x002fec0003800000 */
.L_x_306:
        /* <DEDUP_REMOVED lines=9> */
.L_x_307:
[----:B------:R-:W1:Y:S01]  /*cc20*/  SYNCS.PHASECHK.TRANS64.TRYWAIT P0, [R9+URZ], R4 ;  /* 0x00000004090075a7 */ /* 0x000e62000800017f */
[----:B------:R-:W-:-:S05]  /*cc30*/  VIADD R0, R7, 0x1 ;  /* 0x0000000107007836 */ /* 0x000fca0000000000 */
[----:B------:R-:W-:-:S04]  /*cc40*/  ISETP.NE.AND P1, PT, R0, 0x7, PT ;  /* 0x000000070000780c */ /* 0x000fc80003f25270 */
[----:B------:R-:W-:Y:S02]  /*cc50*/  SEL R3, RZ, 0x1, P1 ;  /* 0x00000001ff037807 */ /* 0x000fe40000800000 */
[----:B------:R-:W-:Y:S02]  /*cc60*/  SEL R7, R0, RZ, P1 ;  /* 0x000000ff00077207 */ /* 0x000fe40000800000 */
[----:B------:R-:W-:-:S03]  /*cc70*/  LOP3.LUT R11, R6, R3, RZ, 0x3c, !PT ;  /* 0x00000003060b7212 */ /* 0x000fc600078e3cff */
[----:B------:R-:W-:Y:S01]  /*cc80*/  IMAD R6, R7, 0x8, R2 ;  /* 0x0000000807067824 */ /* 0x000fe200078e0202 */
[----:B0-----:R-:W-:Y:S01]  /*cc90*/  SHF.L.U32 R5, R11, 0x1f, RZ ;  /* 0x0000001f0b057819 */ /* 0x001fe200000006ff */
[----:B-1----:R-:W-:Y:S06]  /*cca0*/  @!P0 BRA `(.L_x_294) ;  /* 0x00000004000c8947 */ /* 0x002fec0003800000 */
.L_x_308:
[----:B------:R-:W1:Y:S01]  /*ccb0*/  SYNCS.PHASECHK.TRANS64.TRYWAIT P0, [R6+URZ], R5 ;  /* 0x00000005060075a7 */ /* 0x000e62000800017f */
[----:B------:R-:W-:-:S05]  /*ccc0*/  VIADD R0, R7, 0x1 ;  /* 0x0000000107007836 */ /* 0x000fca0000000000 */
[----:B------:R-:W-:-:S04]  /*ccd0*/  ISETP.NE.AND P1, PT, R0, 0x7, PT ;  /* 0x000000070000780c */ /* 0x000fc80003f25270 */
[----:B0-----:R-:W-:Y:S02]  /*cce0*/  SEL R4, RZ, 0x1, P1 ;  /* 0x00000001ff047807 */ /* 0x001fe40000800000 */
[----:B------:R-:W-:Y:S02]  /*ccf0*/  SEL R3, R0, RZ, P1 ;  /* 0x000000ff00037207 */ /* 0x000fe40000800000 */
[----:B------:R-:W-:Y:S01]  /*cd00*/  LOP3.LUT R0, R11, R4, RZ, 0x3c, !PT ;  /* 0x000000040b007212 */ /* 0x000fe200078e3cff */
[----:B-1----:R-:W-:Y:S06]  /*cd10*/  @!P0 BRA `(.L_x_295) ;  /* 0x0000000400048947 */ /* 0x002fec0003800000 */
.L_x_309:
[----:B------:R-:W-:Y:S01]  /*cd20*/  IMAD R3, R3, 0x8, R2 ;  /* 0x0000000803037824 */ /* 0x000fe200078e0202 */
[----:B------:R-:W-:-:S07]  /*cd30*/  SHF.L.U32 R0, R0, 0x1f, RZ ;  /* 0x0000001f00007819 */ /* 0x000fce00000006ff */
.L_x_296:
[----:B-1----:R1:W2:Y:S02]  /*cd40*/  SYNCS.PHASECHK.TRANS64.TRYWAIT P0, [R3+URZ], R0 ;  /* 0x00000000030075a7 */ /* 0x0022a4000800017f */
[----:B--2---:R-:W-:Y:S05]  /*cd50*/  @!P0 NANOSLEEP.SYNCS 0x989680 ;  /* 0x009896800000895d */ /* 0x004fea0003900000 */
[----:B------:R-:W2:Y:S02]  /*cd60*/  @!P0 SYNCS.PHASECHK.TRANS64 P0, [R3+URZ], R0 ;  /* 0x00000000030085a7 */ /* 0x000ea4000800007f */
[----:B--2---:R-:W-:Y:S05]  /*cd70*/  @!P0 BRA `(.L_x_296) ;  /* 0xfffffffc00f08947 */ /* 0x004fea000383ffff */
.L_x_288:
[----:B------:R-:W-:Y:S05]  /*cd80*/  BSYNC B0 ;  /* 0x0000000000007941 */ /* 0x000fea0003800000 */
.L_x_287:
[----:B------:R-:W-:Y:S05]  /*cd90*/  EXIT ;  /* 0x000000000000794d */ /* 0x000fea0003800000 */
.L_x_21:
[----:B---3--:R3:W4:Y:S02]  /*cda0*/  SYNCS.PHASECHK.TRANS64.TRYWAIT P1, [R3+URZ], R0 ;  /* 0x00000000030075a7 */ /* 0x008724000802017f */
[----:B----4-:R-:W-:Y:S05]  /*cdb0*/  @!P1 NANOSLEEP.SYNCS 0x989680 ;  /* 0x009896800000995d */ /* 0x010fea0003900000 */
[----:B------:R-:W4:Y:S02]  /*cdc0*/  @!P1 SYNCS.PHASECHK.TRANS64 P1, [R3+URZ], R0 ;  /* 0x00000000030095a7 */ /* 0x000f24000802007f */
[----:B----4-:R-:W-:Y:S05]  /*cdd0*/  @!P1 BRA `(.L_x_21) ;  /* 0xfffffffc00f09947 */ /* 0x010fea000383ffff */
[----:B------:R-:W-:Y:S05]  /*cde0*/  BRA `(.L_x_20) ;  /* 0xffffff4400d47947 */ /* 0x000fea000383ffff */
.L_x_26:
[----:B-1----:R-:W-:-:S04]  /*cdf0*/  IMAD.U32 R6, RZ, RZ, UR4 ;  /* 0x00000004ff067e24 */ /* 0x002fc8000f8e00ff */
[----:B------:R1:W2:Y:S03]  /*ce00*/  SYNCS.PHASECHK.TRANS64.TRYWAIT P1, [R6+URZ], R5 ;  /* 0x00000005060075a7 */ /* 0x0002a6000802017f */
[----:B--2---:R-:W-:Y:S05]  /*ce10*/  @!P1 NANOSLEEP.SYNCS 0x989680 ;  /* 0x009896800000995d */ /* 0x004fea0003900000 */
[----:B------:R-:W2:Y:S02]  /*ce20*/  @!P1 SYNCS.PHASECHK.TRANS64 P1, [R6+URZ], R5 ;  /* 0x00000005060095a7 */ /* 0x000ea4000802007f */
[----:B--2---:R-:W-:Y:S05]  /*ce30*/  @!P1 BRA `(.L_x_26) ;  /* 0xfffffffc00ec9947 */ /* 0x004fea000383ffff */
[----:B------:R-:W-:Y:S05]  /*ce40*/  BRA `(.L_x_25) ;  /* 0xffffff54000c7947 */ /* 0x000fea000383ffff */
.L_x_275:
[----:B------:R-:W-:Y:S01]  /*ce50*/  BSSY B1, `(.L_x_297) ;  /* 0x0000006000017945 */ /* 0x000fe20003800000 */
[----:B------:R-:W-:-:S07]  /*ce60*/  IMAD.MOV.U32 R15, RZ, RZ, -0x1 ;  /* 0xffffffffff0f7424 */ /* 0x000fce00078e00ff */
[----:B------:R-:W-:Y:S05]  /*ce70*/  WARPSYNC.COLLECTIVE R15, `(.L_x_298) ;  /* 0x000000000f0c7348 */ /* 0x000fea0003c00000 */
[----:B------:R-:W-:Y:S02]  /*ce80*/  ELECT P6, UR62, PT ;  /* 0x00000000003e782f */ /* 0x000fe400038c0000 */
[----:B------:R-:W-:Y:S01]  /*ce90*/  MOV R14, UR62 ;  /* 0x0000003e000e7c02 */ /* 0x000fe20008000f00 */
[----:B------:R-:W-:Y:S10]  /*cea0*/  ENDCOLLECTIVE ;  /* 0x000000000000791b */ /* 0x000ff40003800000 */
.L_x_298:
[----:B------:R-:W-:Y:S05]  /*ceb0*/  BSYNC B1 ;  /* 0x0000000000017941 */ /* 0x000fea0003800000 */
.L_x_297:
[----:B------:R-:W-:Y:S05]  /*cec0*/  BRA `(.L_x_299) ;  /* 0xffffffec00c47947 */ /* 0x000fea000383ffff */
.L_x_278:
[----:B0-----:R0:W1:Y:S02]  /*ced0*/  SYNCS.PHASECHK.TRANS64.TRYWAIT P0, [R20+URZ+0x38], R7 ;  /* 0x00003807140075a7 */ /* 0x001064000800017f */
[----:B-1----:R-:W-:Y:S05]  /*cee0*/  @!P0 NANOSLEEP.SYNCS 0x989680 ;  /* 0x009896800000895d */ /* 0x002fea0003900000 */
[----:B------:R-:W1:Y:S02]  /*cef0*/  @!P0 SYNCS.PHASECHK.TRANS64 P0, [R20+URZ+0x38], R7 ;  /* 0x00003807140085a7 */ /* 0x000e64000800007f */
[----:B-1----:R-:W-:Y:S05]  /*cf00*/  @!P0 BRA `(.L_x_278) ;  /* 0xfffffffc00f08947 */ /* 0x002fea000383ffff */
[----:B------:R-:W-:Y:S05]  /*cf10*/  BRA `(.L_x_300) ;  /* 0xfffffff000007947 */ /* 0x000fea000383ffff */
.L_x_286:
[----:B------:R-:W-:Y:S01]  /*cf20*/  BSSY B0, `(.L_x_301) ;  /* 0x0000006000007945 */ /* 0x000fe20003800000 */
[----:B------:R-:W-:-:S07]  /*cf30*/  IMAD.MOV.U32 R15, RZ, RZ, -0x1 ;  /* 0xffffffffff0f7424 */ /* 0x000fce00078e00ff */
[----:B------:R-:W-:Y:S05]  /*cf40*/  WARPSYNC.COLLECTIVE R15, `(.L_x_302) ;  /* 0x000000000f0c7348 */ /* 0x000fea0003c00000 */
[----:B------:R-:W-:Y:S02]  /*cf50*/  ELECT P6, UR62, PT ;  /* 0x00000000003e782f */ /* 0x000fe400038c0000 */
[----:B------:R-:W-:Y:S01]  /*cf60*/  MOV R14, UR62 ;  /* 0x0000003e000e7c02 */ /* 0x000fe20008000f00 */
[----:B------:R-:W-:Y:S10]  /*cf70*/  ENDCOLLECTIVE ;  /* 0x000000000000791b */ /* 0x000ff40003800000 */
.L_x_302:
[----:B------:R-:W-:Y:S05]  /*cf80*/  BSYNC B0 ;  /* 0x0000000000007941 */ /* 0x000fea0003800000 */
.L_x_301:
[----:B------:R-:W-:Y:S05]  /*cf90*/  BRA `(.L_x_303) ;  /* 0xfffffff800607947 */ /* 0x000fea000383ffff */
.L_x_290:
[----:B0-----:R0:W1:Y:S02]  /*cfa0*/  SYNCS.PHASECHK.TRANS64.TRYWAIT P0, [R7+URZ], R4 ;  /* 0x00000004070075a7 */ /* 0x001064000800017f */
[----:B-1----:R-:W-:Y:S05]  /*cfb0*/  @!P0 NANOSLEEP.SYNCS 0x989680 ;  /* 0x009896800000895d */ /* 0x002fea0003900000 */
[----:B------:R-:W1:Y:S02]  /*cfc0*/  @!P0 SYNCS.PHASECHK.TRANS64 P0, [R7+URZ], R4 ;  /* 0x00000004070085a7 */ /* 0x000e64000800007f */
[----:B-1----:R-:W-:Y:S05]  /*cfd0*/  @!P0 BRA `(.L_x_290) ;  /* 0xfffffffc00f08947 */ /* 0x002fea000383ffff */
[----:B------:R-:W-:Y:S05]  /*cfe0*/  BRA `(.L_x_304) ;  /* 0xfffffff800a07947 */ /* 0x000fea000383ffff */
.L_x_291:
[----:B0-----:R0:W1:Y:S02]  /*cff0*/  SYNCS.PHASECHK.TRANS64.TRYWAIT P0, [R8+URZ], R5 ;  /* 0x00000005080075a7 */ /* 0x001064000800017f */
[----:B-1----:R-:W-:Y:S05]  /*d000*/  @!P0 NANOSLEEP.SYNCS 0x989680 ;  /* 0x009896800000895d */ /* 0x002fea0003900000 */
[----:B------:R-:W1:Y:S02]  /*d010*/  @!P0 SYNCS.PHASECHK.TRANS64 P0, [R8+URZ], R5 ;  /* 0x00000005080085a7 */ /* 0x000e64000800007f */
[----:B-1----:R-:W-:Y:S05]  /*d020*/  @!P0 BRA `(.L_x_291) ;  /* 0xfffffffc00f08947 */ /* 0x002fea000383ffff */
[----:B------:R-:W-:Y:S05]  /*d030*/  BRA `(.L_x_305) ;  /* 0xfffffff800b07947 */ /* 0x000fea000383ffff */
.L_x_292:
[----:B0-----:R0:W1:Y:S02]  /*d040*/  SYNCS.PHASECHK.TRANS64.TRYWAIT P0, [R9+URZ], R4 ;  /* 0x00000004090075a7 */ /* 0x001064000800017f */
[----:B-1----:R-:W-:Y:S05]  /*d050*/  @!P0 NANOSLEEP.SYNCS 0x989680 ;  /* 0x009896800000895d */ /* 0x002fea0003900000 */
[----:B------:R-:W1:Y:S02]  /*d060*/  @!P0 SYNCS.PHASECHK.TRANS64 P0, [R9+URZ], R4 ;  /* 0x00000004090085a7 */ /* 0x000e64000800007f */
[----:B-1----:R-:W-:Y:S05]  /*d070*/  @!P0 BRA `(.L_x_292) ;  /* 0xfffffffc00f08947 */ /* 0x002fea000383ffff */
[----:B------:R-:W-:Y:S05]  /*d080*/  BRA `(.L_x_306) ;  /* 0xfffffff800c07947 */ /* 0x000fea000383ffff */
.L_x_293:
[----:B0-----:R0:W1:Y:S02]  /*d090*/  SYNCS.PHASECHK.TRANS64.TRYWAIT P0, [R8+URZ], R5 ;  /* 0x00000005080075a7 */ /* 0x001064000800017f */
[----:B-1----:R-:W-:Y:S05]  /*d0a0*/  @!P0 NANOSLEEP.SYNCS 0x989680 ;  /* 0x009896800000895d */ /* 0x002fea0003900000 */
[----:B------:R-:W1:Y:S02]  /*d0b0*/  @!P0 SYNCS.PHASECHK.TRANS64 P0, [R8+URZ], R5 ;  /* 0x00000005080085a7 */ /* 0x000e64000800007f */
[----:B-1----:R-:W-:Y:S05]  /*d0c0*/  @!P0 BRA `(.L_x_293) ;  /* 0xfffffffc00f08947 */ /* 0x002fea000383ffff */
[----:B------:R-:W-:Y:S05]  /*d0d0*/  BRA `(.L_x_307) ;  /* 0xfffffff800d07947 */ /* 0x000fea000383ffff */
.L_x_294:
[----:B0-----:R0:W1:Y:S02]  /*d0e0*/  SYNCS.PHASECHK.TRANS64.TRYWAIT P0, [R9+URZ], R4 ;  /* 0x00000004090075a7 */ /* 0x001064000800017f */
[----:B-1----:R-:W-:Y:S05]  /*d0f0*/  @!P0 NANOSLEEP.SYNCS 0x989680 ;  /* 0x009896800000895d */ /* 0x002fea0003900000 */
[----:B------:R-:W1:Y:S02]  /*d100*/  @!P0 SYNCS.PHASECHK.TRANS64 P0, [R9+URZ], R4 ;  /* 0x00000004090085a7 */ /* 0x000e64000800007f */
[----:B-1----:R-:W-:Y:S05]  /*d110*/  @!P0 BRA `(.L_x_294) ;  /* 0xfffffffc00f08947 */ /* 0x002fea000383ffff */
[----:B------:R-:W-:Y:S05]  /*d120*/  BRA `(.L_x_308) ;  /* 0xfffffff800e07947 */ /* 0x000fea000383ffff */
.L_x_295:
[----:B0-----:R0:W1:Y:S02]  /*d130*/  SYNCS.PHASECHK.TRANS64.TRYWAIT P0, [R6+URZ], R5 ;  /* 0x00000005060075a7 */ /* 0x001064000800017f */
[----:B-1----:R-:W-:Y:S05]  /*d140*/  @!P0 NANOSLEEP.SYNCS 0x989680 ;  /* 0x009896800000895d */ /* 0x002fea0003900000 */
[----:B------:R-:W1:Y:S02]  /*d150*/  @!P0 SYNCS.PHASECHK.TRANS64 P0, [R6+URZ], R5 ;  /* 0x00000005060085a7 */ /* 0x000e64000800007f */
[----:B-1----:R-:W-:Y:S05]  /*d160*/  @!P0 BRA `(.L_x_295) ;  /* 0xfffffffc00f08947 */ /* 0x002fea000383ffff */
[----:B------:R-:W-:Y:S05]  /*d170*/  BRA `(.L_x_309) ;  /* 0xfffffff800e87947 */ /* 0x000fea000383ffff */
.L_x_310:
[----:B------:R-:W-:-:S00]  /*d180*/  BRA `(.L_x_310) ;  /* 0xfffffffc00fc7947 */ /* 0x000fc0000383ffff */
[----:B------:R-:W-:-:S00]  /*d190*/  NOP ;  /* 0x0000000000007918 */ /* 0x000fc00000000000 */
        /* <DEDUP_REMOVED lines=14> */
.L_x_311:


//--------------------- .nv.global.init           --------------------------
	.section	.nv.global.init,"aw",@progbits
.nv.global.init:
	.type		$str$22,@object
	.size		$str$22,($str$23 - $str$22)
$str$22:
        /*0000*/ 	.byte	0x6b, 0x5f, 0x74, 0x69, 0x6c, 0x65, 0x5f, 0x63, 0x6f, 0x75, 0x6e, 0x74, 0x20, 0x3e, 0x3d, 0x20
        /*0010*/ 	.byte	0x31, 0x00
	.type		$str$23,@object
	.size		$str$23,(__unnamed_1 - $str$23)
$str$23:
        /*0012*/ 	.byte	0x2f, 0x74, 0x6d, 0x70, 0x2f, 0x63, 0x75, 0x74, 0x6c, 0x61, 0x73, 0x73, 0x5f, 0x73, 0x77, 0x65
        /*0022*/ 	.byte	0x65, 0x70, 0x5f, 0x73, 0x72, 0x63, 0x2f, 0x69, 0x6e, 0x63, 0x6c, 0x75, 0x64, 0x65, 0x2f, 0x63
        /*0032*/ 	.byte	0x75, 0x74, 0x6c, 0x61, 0x73, 0x73, 0x2f, 0x67, 0x65, 0x6d, 0x6d, 0x2f, 0x63, 0x6f, 0x6c, 0x6c
        /*0042*/ 	.byte	0x65, 0x63, 0x74, 0x69, 0x76, 0x65, 0x2f, 0x73, 0x6d, 0x39, 0x30, 0x5f, 0x6d, 0x6d, 0x61, 0x5f
        /*0052*/ 	.byte	0x74, 0x6d, 0x61, 0x5f, 0x67, 0x6d, 0x6d, 0x61, 0x5f, 0x73, 0x73, 0x5f, 0x77, 0x61, 0x72, 0x70
        /*0062*/ 	.byte	0x73, 0x70, 0x65, 0x63, 0x69, 0x61, 0x6c, 0x69, 0x7a, 0x65, 0x64, 0x2e, 0x68, 0x70, 0x70, 0x00
	.type		__unnamed_1,@object
	.size		__unnamed_1,(.L_0 - __unnamed_1)
__unnamed_1:
        /*0072*/ 	.byte	0x76, 0x6f, 0x69, 0x64, 0x20, 0x63, 0x75, 0x74, 0x6c, 0x61, 0x73, 0x73, 0x3a, 0x3a, 0x67, 0x65
        /* <DEDUP_REMOVED lines=180> */
        /*0bc2*/ 	.byte	0x74, 0x65, 0x3a, 0x3a, 0x69, 0x64, 0x65, 0x6e, 0x74, 0x69, 0x74, 0x79, 0x5d, 0x00
.L_0:


//--------------------- .nv.shared._ZN7cutlass13device_kernelINS_4gemm6kernel13GemmUniversalIN4cute5tupleIJiiiiEEENS1_10collective13CollectiveMmaINS1_34MainloopSm90TmaGmmaWarpSpecializedILi7ENS5_IJNS4_1CILi2EEENSA_ILi1EEESC_EEENS1_35KernelTmaWarpSpecializedCooperativeEEENS5_IJNSA_ILi384EEENSA_ILi80EEENSA_ILi32EEEEEENS_10bfloat16_tENS5_IJlSC_lEEESK_SL_NS4_8TiledMMAINS4_8MMA_AtomIJNS4_4SM904GMMA27MMA_64x16x16_F32BF16BF16_SSILNSP_5MajorE0ELSR_0ELNSP_7ScaleInE1ELSS_1EEEEEENS4_6LayoutISD_NS5_IJSC_NSA_ILi0EEESW_EEEEENS5_IJNS4_10UnderscoreESZ_SZ_EEEEENS4_13SM90_TMA_LOADENS4_14ComposedLayoutINS4_7SwizzleILi2ELi4ELi3EEENS4_18smem_ptr_flag_bitsILi16EEENSV_INS5_IJNSA_ILi8EEESI_EEENS5_IJSI_SC_EEEEEEEvNS4_8identityENS4_23SM90_TMA_LOAD_MULTICASTES1C_vS1D_EENS_8epilogue10collective6detail29Sm90TmaWarpSpecializedAdapterINS1H_15DefaultEpilogueISK_SL_SL_NS1G_6thread17LinearCombinationISK_Li1EffLNS1L_9ScaleType4KindE0ELNS_15FloatRoundStyleE2ESK_EENS1_15EpilogueDefaultEEEEEvvEEEEvNT_6ParamsE --------------------------
	.section	.nv.shared._ZN7cutlass13device_kernelINS_4gemm6kernel13GemmUniversalIN4cute5tupleIJiiiiEEENS1_10collective13CollectiveMmaINS1_34MainloopSm90TmaGmmaWarpSpecializedILi7ENS5_IJNS4_1CILi2EEENSA_ILi1EEESC_EEENS1_35KernelTmaWarpSpecializedCooperativeEEENS5_IJNSA_ILi384EEENSA_ILi80EEENSA_ILi32EEEEEENS_10bfloat16_tENS5_IJlSC_lEEESK_SL_NS4_8TiledMMAINS4_8MMA_AtomIJNS4_4SM904GMMA27MMA_64x16x16_F32BF16BF16_SSILNSP_5MajorE0ELSR_0ELNSP_7ScaleInE1ELSS_1EEEEEENS4_6LayoutISD_NS5_IJSC_NSA_ILi0EEESW_EEEEENS5_IJNS4_10UnderscoreESZ_SZ_EEEEENS4_13SM90_TMA_LOADENS4_14ComposedLayoutINS4_7SwizzleILi2ELi4ELi3EEENS4_18smem_ptr_flag_bitsILi16EEENSV_INS5_IJNSA_ILi8EEESI_EEENS5_IJSI_SC_EEEEEEEvNS4_8identityENS4_23SM90_TMA_LOAD_MULTICASTES1C_vS1D_EENS_8epilogue10collective6detail29Sm90TmaWarpSpecializedAdapterINS1H_15DefaultEpilogueISK_SL_SL_NS1G_6thread17LinearCombinationISK_Li1EffLNS1L_9ScaleType4KindE0ELNS_15FloatRoundStyleE2ESK_EENS1_15EpilogueDefaultEEEEEvvEEEEvNT_6ParamsE,"aw",@nobits
	.sectionflags	@""
	.align	16
	.zero		1024


//--------------------- .nv.shared.reserved.0     --------------------------
	.section	.nv.shared.reserved.0,"aw",@nobits
	.weak		__nv_reservedSMEM_offset_0_alias
	.size		__nv_reservedSMEM_offset_0_alias, 0, 0
	.other		__nv_reservedSMEM_offset_0_alias,@"STO_CUDA_RESERVED_SHARED STV_DEFAULT"
__nv_reservedSMEM_offset_0_alias:
	.zero		0


//--------------------- .nv.global                --------------------------
	.section	.nv.global,"aw",@nobits
.nv.global:
	.type		_ZN39_INTERNAL_8a1cab46_4_k_cu_51a1442e_61774cute1_E,@object
	.size		_ZN39_INTERNAL_8a1cab46_4_k_cu_51a1442e_61774cute1_E,(_ZN39_INTERNAL_8a1cab46_4_k_cu_51a1442e_61774cuda3std3__45__cpo6cbeginE - _ZN39_INTERNAL_8a1cab46_4_k_cu_51a1442e_61774cute1_E)
_ZN39_INTERNAL_8a1cab46_4_k_cu_51a1442e_61774cute1_E:
	.zero		1
	.type		_ZN39_INTERNAL_8a1cab46_4_k_cu_51a1442e_61774cuda3std3__45__cpo6cbeginE,@object
	.size		_ZN39_INTERNAL_8a1cab46_4_k_cu_51a1442e_61774cuda3std3__45__cpo6cbeginE,(_ZN39_INTERNAL_8a1cab46_4_k_cu_51a1442e_61774cuda3std3__48in_placeE - _ZN39_INTERNAL_8a1cab46_4_k_cu_51a1442e_61774cuda3std3__45__cpo6cbeginE)
_ZN39_INTERNAL_8a1cab46_4_k_cu_51a1442e_61774cuda3std3__45__cpo6cbeginE:
	.zero		1
	.type		_ZN39_INTERNAL_8a1cab46_4_k_cu_51a1442e_61774cuda3std3__48in_placeE,@object
	.size		_ZN39_INTERNAL_8a1cab46_4_k_cu_51a1442e_61774cuda3std3__48in_placeE,(_ZN39_INTERNAL_8a1cab46_4_k_cu_51a1442e_61774cuda3std6ranges3__45__cpo9iter_moveE - _ZN39_INTERNAL_8a1cab46_4_k_cu_51a1442e_61774cuda3std3__48in_placeE)
_ZN39_INTERNAL_8a1cab46_4_k_cu_51a1442e_61774cuda3std3__48in_placeE:
	.zero		1
	.type		_ZN39_INTERNAL_8a1cab46_4_k_cu_51a1442e_61774cuda3std6ranges3__45__cpo9iter_moveE,@object
	.size		_ZN39_INTERNAL_8a1cab46_4_k_cu_51a1442e_61774cuda3std6ranges3__45__cpo9iter_moveE,(_ZN39_INTERNAL_8a1cab46_4_k_cu_51a1442e_61774cuda3std3__45__cpo5beginE - _ZN39_INTERNAL_8a1cab46_4_k_cu_51a1442e_61774cuda3std6ranges3__45__cpo9iter_moveE)
_ZN39_INTERNAL_8a1cab46_4_k_cu_51a1442e_61774cuda3std6ranges3__45__cpo9iter_moveE:
	.zero		1
	.type		_ZN39_INTERNAL_8a1cab46_4_k_cu_51a1442e_61774cuda3std3__45__cpo5beginE,@object
	.size		_ZN39_INTERNAL_8a1cab46_4_k_cu_51a1442e_61774cuda3std3__45__cpo5beginE,(_ZN39_INTERNAL_8a1cab46_4_k_cu_51a1442e_61774cuda3std3__441_GLOBAL__N__8a1cab46_4_k_cu_51a1442e_61776ignoreE - _ZN39_INTERNAL_8a1cab46_4_k_cu_51a1442e_61774cuda3std3__45__cpo5beginE)
_ZN39_INTERNAL_8a1cab46_4_k_cu_51a1442e_61774cuda3std3__45__cpo5beginE:
	.zero		1
	.type		_ZN39_INTERNAL_8a1cab46_4_k_cu_51a1442e_61774cuda3std3__441_GLOBAL__N__8a1cab46_4_k_cu_51a1442e_61776ignoreE,@object
	.size		_ZN39_INTERNAL_8a1cab46_4_k_cu_51a1442e_61774cuda3std3__441_GLOBAL__N__8a1cab46_4_k_cu_51a1442e_61776ignoreE,(_ZN39_INTERNAL_8a1cab46_4_k_cu_51a1442e_61774cute7productE - _ZN39_INTERNAL_8a1cab46_4_k_cu_51a1442e_61774cuda3std3__441_GLOBAL__N__8a1cab46_4_k_cu_51a1442e_61776ignoreE)
_ZN39_INTERNAL_8a1cab46_4_k_cu_51a1442e_61774cuda3std3__441_GLOBAL__N__8a1cab46_4_k_cu_51a1442e_61776ignoreE:
	.zero		1
	.type		_ZN39_INTERNAL_8a1cab46_4_k_cu_51a1442e_61774cute7productE,@object
	.size		_ZN39_INTERNAL_8a1cab46_4_k_cu_51a1442e_61774cute7productE,(_ZN39_INTERNAL_8a1cab46_4_k_cu_51a1442e_61774cuda3std3__45__cpo3endE - _ZN39_INTERNAL_8a1cab46_4_k_cu_51a1442e_61774cute7productE)
_ZN39_INTERNAL_8a1cab46_4_k_cu_51a1442e_61774cute7productE:
	.zero		1
	.type		_ZN39_INTERNAL_8a1cab46_4_k_cu_51a1442e_61774cuda3std3__45__cpo3endE,@object
	.size		_ZN39_INTERNAL_8a1cab46_4_k_cu_51a1442e_61774cuda3std3__45__cpo3endE,(_ZN39_INTERNAL_8a1cab46_4_k_cu_51a1442e_61774cuda3std3__419piecewise_constructE - _ZN39_INTERNAL_8a1cab46_4_k_cu_51a1442e_61774cuda3std3__45__cpo3endE)
_ZN39_INTERNAL_8a1cab46_4_k_cu_51a1442e_61774cuda3std3__45__cpo3endE:
	.zero		1
	.type		_ZN39_INTERNAL_8a1cab46_4_k_cu_51a1442e_61774cuda3std3__419piecewise_constructE,@object
	.size		_ZN39_INTERNAL_8a1cab46_4_k_cu_51a1442e_61774cuda3std3__419piecewise_constructE,(_ZN39_INTERNAL_8a1cab46_4_k_cu_51a1442e_61774cuda3std3__45__cpo4cendE - _ZN39_INTERNAL_8a1cab46_4_k_cu_51a1442e_61774cuda3std3__419piecewise_constructE)
_ZN39_INTERNAL_8a1cab46_4_k_cu_51a1442e_61774cuda3std3__419piecewise_constructE:
	.zero		1
	.type		_ZN39_INTERNAL_8a1cab46_4_k_cu_51a1442e_61774cuda3std3__45__cpo4cendE,@object
	.size		_ZN39_INTERNAL_8a1cab46_4_k_cu_51a1442e_61774cuda3std3__45__cpo4cendE,(_ZN39_INTERNAL_8a1cab46_4_k_cu_51a1442e_61774cuda3std6ranges3__45__cpo4swapE - _ZN39_INTERNAL_8a1cab46_4_k_cu_51a1442e_61774cuda3std3__45__cpo4cendE)
_ZN39_INTERNAL_8a1cab46_4_k_cu_51a1442e_61774cuda3std3__45__cpo4cendE:
	.zero		1
	.type		_ZN39_INTERNAL_8a1cab46_4_k_cu_51a1442e_61774cuda3std6ranges3__45__cpo4swapE,@object
	.size		_ZN39_INTERNAL_8a1cab46_4_k_cu_51a1442e_61774cuda3std6ranges3__45__cpo4swapE,(.L_8 - _ZN39_INTERNAL_8a1cab46_4_k_cu_51a1442e_61774cuda3std6ranges3__45__cpo4swapE)
_ZN39_INTERNAL_8a1cab46_4_k_cu_51a1442e_61774cuda3std6ranges3__45__cpo4swapE:
	.zero		1
.L_8:


//--------------------- .nv.constant0._ZN7cutlass13device_kernelINS_4gemm6kernel13GemmUniversalIN4cute5tupleIJiiiiEEENS1_10collective13CollectiveMmaINS1_34MainloopSm90TmaGmmaWarpSpecializedILi7ENS5_IJNS4_1CILi2EEENSA_ILi1EEESC_EEENS1_35KernelTmaWarpSpecializedCooperativeEEENS5_IJNSA_ILi384EEENSA_ILi80EEENSA_ILi32EEEEEENS_10bfloat16_tENS5_IJlSC_lEEESK_SL_NS4_8TiledMMAINS4_8MMA_AtomIJNS4_4SM904GMMA27MMA_64x16x16_F32BF16BF16_SSILNSP_5MajorE0ELSR_0ELNSP_7ScaleInE1ELSS_1EEEEEENS4_6LayoutISD_NS5_IJSC_NSA_ILi0EEESW_EEEEENS5_IJNS4_10UnderscoreESZ_SZ_EEEEENS4_13SM90_TMA_LOADENS4_14ComposedLayoutINS4_7SwizzleILi2ELi4ELi3EEENS4_18smem_ptr_flag_bitsILi16EEENSV_INS5_IJNSA_ILi8EEESI_EEENS5_IJSI_SC_EEEEEEEvNS4_8identityENS4_23SM90_TMA_LOAD_MULTICASTES1C_vS1D_EENS_8epilogue10collective6detail29Sm90TmaWarpSpecializedAdapterINS1H_15DefaultEpilogueISK_SL_SL_NS1G_6thread17LinearCombinationISK_Li1EffLNS1L_9ScaleType4KindE0ELNS_15FloatRoundStyleE2ESK_EENS1_15EpilogueDefaultEEEEEvvEEEEvNT_6ParamsE --------------------------
	.section	.nv.constant0._ZN7cutlass13device_kernelINS_4gemm6kernel13GemmUniversalIN4cute5tupleIJiiiiEEENS1_10collective13CollectiveMmaINS1_34MainloopSm90TmaGmmaWarpSpecializedILi7ENS5_IJNS4_1CILi2EEENSA_ILi1EEESC_EEENS1_35KernelTmaWarpSpecializedCooperativeEEENS5_IJNSA_ILi384EEENSA_ILi80EEENSA_ILi32EEEEEENS_10bfloat16_tENS5_IJlSC_lEEESK_SL_NS4_8TiledMMAINS4_8MMA_AtomIJNS4_4SM904GMMA27MMA_64x16x16_F32BF16BF16_SSILNSP_5MajorE0ELSR_0ELNSP_7ScaleInE1ELSS_1EEEEEENS4_6LayoutISD_NS5_IJSC_NSA_ILi0EEESW_EEEEENS5_IJNS4_10UnderscoreESZ_SZ_EEEEENS4_13SM90_TMA_LOADENS4_14ComposedLayoutINS4_7SwizzleILi2ELi4ELi3EEENS4_18smem_ptr_flag_bitsILi16EEENSV_INS5_IJNSA_ILi8EEESI_EEENS5_IJSI_SC_EEEEEEEvNS4_8identityENS4_23SM90_TMA_LOAD_MULTICASTES1C_vS1D_EENS_8epilogue10collective6detail29Sm90TmaWarpSpecializedAdapterINS1H_15DefaultEpilogueISK_SL_SL_NS1G_6thread17LinearCombinationISK_Li1EffLNS1L_9ScaleType4KindE0ELNS_15FloatRoundStyleE2ESK_EENS1_15EpilogueDefaultEEEEEvvEEEEvNT_6ParamsE,"a",@progbits
	.sectionflags	@""
	.align	4
.nv.constant0._ZN7cutlass13device_kernelINS_4gemm6kernel13GemmUniversalIN4cute5tupleIJiiiiEEENS1_10collective13CollectiveMmaINS1_34MainloopSm90TmaGmmaWarpSpecializedILi7ENS5_IJNS4_1CILi2EEENSA_ILi1EEESC_EEENS1_35KernelTmaWarpSpecializedCooperativeEEENS5_IJNSA_ILi384EEENSA_ILi80EEENSA_ILi32EEEEEENS_10bfloat16_tENS5_IJlSC_lEEESK_SL_NS4_8TiledMMAINS4_8MMA_AtomIJNS4_4SM904GMMA27MMA_64x16x16_F32BF16BF16_SSILNSP_5MajorE0ELSR_0ELNSP_7ScaleInE1ELSS_1EEEEEENS4_6LayoutISD_NS5_IJSC_NSA_ILi0EEESW_EEEEENS5_IJNS4_10UnderscoreESZ_SZ_EEEEENS4_13SM90_TMA_LOADENS4_14ComposedLayoutINS4_7SwizzleILi2ELi4ELi3EEENS4_18smem_ptr_flag_bitsILi16EEENSV_INS5_IJNSA_ILi8EEESI_EEENS5_IJSI_SC_EEEEEEEvNS4_8identityENS4_23SM90_TMA_LOAD_MULTICASTES1C_vS1D_EENS_8epilogue10collective6detail29Sm90TmaWarpSpecializedAdapterINS1H_15DefaultEpilogueISK_SL_SL_NS1G_6thread17LinearCombinationISK_Li1EffLNS1L_9ScaleType4KindE0ELNS_15FloatRoundStyleE2ESK_EENS1_15EpilogueDefaultEEEEEvvEEEEvNT_6ParamsE:
	.zero		1664


//--------------------- SYMBOLS --------------------------

	.type		.nv.reservedSmem.offset0,@object
	.size		.nv.reservedSmem.offset0,0x4
	.type		__assertfail,@function
